	.target	sm_100a

	.elftype	@"ET_EXEC"


//--------------------- .note.nv.tkinfo           --------------------------
	.section	.note.nv.tkinfo,"",@"SHT_NOTE"
	.sectionflags	@"SHF_NOTE_NV_TKINFO"
	.tkinfo
        /*0018*/ 	.word	0x00000002
        /*0030*/ 	.string	""
        /*0030*/ 	.string	"ptxas"
        /*0030*/ 	.string	"Cuda compilation tools, release 13.0, V13.0.88"
        /*0030*/ 	.string	"Build cuda_13.0.r13.0/compiler.36424714_0"
        /*0030*/ 	.string	"-arch sm_100a -m 64 "



//--------------------- .note.nv.cuinfo           --------------------------
	.section	.note.nv.cuinfo,"",@"SHT_NOTE"
	.sectionflags	@"SHF_NOTE_NV_CUINFO"
        /*0018*/ 	.short	0x0002
        /*001a*/ 	.short	0x0064
        /*001c*/ 	.short	0x0082
	.zero		2


//--------------------- .nv.info                  --------------------------
	.section	.nv.info,"",@"SHT_CUDA_INFO"
	.align	4


	//----- nvinfo : EIATTR_REGCOUNT
	.align		4
        /*0000*/ 	.byte	0x04, 0x2f
        /*0002*/ 	.short	(.L_1 - .L_0)
	.align		4
.L_0:
        /*0004*/ 	.word	index@(_Z25multi_tensor_apply_kernelI18TensorListMetadataILi2ELb0EEN18transformer_engine18multi_tensor_scale12ScaleFunctorIffEEJfEEvlPViT_T0_DpT1_)
        /*0008*/ 	.word	0x00000020


	//----- nvinfo : EIATTR_FRAME_SIZE
	.align		4
.L_1:
        /*000c*/ 	.byte	0x04, 0x11
        /*000e*/ 	.short	(.L_3 - .L_2)
	.align		4
.L_2:
        /*0010*/ 	.word	index@(_Z25multi_tensor_apply_kernelI18TensorListMetadataILi2ELb0EEN18transformer_engine18multi_tensor_scale12ScaleFunctorIffEEJfEEvlPViT_T0_DpT1_)
        /*0014*/ 	.word	0x00000000


	//----- nvinfo : EIATTR_REGCOUNT
	.align		4
.L_3:
        /*0018*/ 	.byte	0x04, 0x2f
        /*001a*/ 	.short	(.L_5 - .L_4)
	.align		4
.L_4:
        /*001c*/ 	.word	index@(_Z25multi_tensor_apply_kernelI18TensorListMetadataILi2ELb0EEN18transformer_engine18multi_tensor_scale12ScaleFunctorIf6__halfEEJfEEvlPViT_T0_DpT1_)
        /*0020*/ 	.word	0x0000001e


	//----- nvinfo : EIATTR_FRAME_SIZE
	.align		4
.L_5:
        /*0024*/ 	.byte	0x04, 0x11
        /*0026*/ 	.short	(.L_7 - .L_6)
	.align		4
.L_6:
        /*0028*/ 	.word	index@(_Z25multi_tensor_apply_kernelI18TensorListMetadataILi2ELb0EEN18transformer_engine18multi_tensor_scale12ScaleFunctorIf6__halfEEJfEEvlPViT_T0_DpT1_)
        /*002c*/ 	.word	0x00000000


	//----- nvinfo : EIATTR_REGCOUNT
	.align		4
.L_7:
        /*0030*/ 	.byte	0x04, 0x2f
        /*0032*/ 	.short	(.L_9 - .L_8)
	.align		4
.L_8:
        /*0034*/ 	.word	index@(_Z25multi_tensor_apply_kernelI18TensorListMetadataILi2ELb0EEN18transformer_engine18multi_tensor_scale12ScaleFunctorIf13__nv_bfloat16EEJfEEvlPViT_T0_DpT1_)
        /*0038*/ 	.word	0x0000001e


	//----- nvinfo : EIATTR_FRAME_SIZE
	.align		4
.L_9:
        /*003c*/ 	.byte	0x04, 0x11
        /*003e*/ 	.short	(.L_11 - .L_10)
	.align		4
.L_10:
        /*0040*/ 	.word	index@(_Z25multi_tensor_apply_kernelI18TensorListMetadataILi2ELb0EEN18transformer_engine18multi_tensor_scale12ScaleFunctorIf13__nv_bfloat16EEJfEEvlPViT_T0_DpT1_)
        /*0044*/ 	.word	0x00000000


	//----- nvinfo : EIATTR_REGCOUNT
	.align		4
.L_11:
        /*0048*/ 	.byte	0x04, 0x2f
        /*004a*/ 	.short	(.L_13 - .L_12)
	.align		4
.L_12:
        /*004c*/ 	.word	index@(_Z25multi_tensor_apply_kernelI18TensorListMetadataILi2ELb0EEN18transformer_engine18multi_tensor_scale12ScaleFunctorI6__halffEEJfEEvlPViT_T0_DpT1_)
        /*0050*/ 	.word	0x00000020


	//----- nvinfo : EIATTR_FRAME_SIZE
	.align		4
.L_13:
        /*0054*/ 	.byte	0x04, 0x11
        /*0056*/ 	.short	(.L_15 - .L_14)
	.align		4
.L_14:
        /*0058*/ 	.word	index@(_Z25multi_tensor_apply_kernelI18TensorListMetadataILi2ELb0EEN18transformer_engine18multi_tensor_scale12ScaleFunctorI6__halffEEJfEEvlPViT_T0_DpT1_)
        /*005c*/ 	.word	0x00000000


	//----- nvinfo : EIATTR_REGCOUNT
	.align		4
.L_15:
        /*0060*/ 	.byte	0x04, 0x2f
        /*0062*/ 	.short	(.L_17 - .L_16)
	.align		4
.L_16:
        /*0064*/ 	.word	index@(_Z25multi_tensor_apply_kernelI18TensorListMetadataILi2ELb0EEN18transformer_engine18multi_tensor_scale12ScaleFunctorI6__halfS5_EEJfEEvlPViT_T0_DpT1_)
        /*0068*/ 	.word	0x0000001d


	//----- nvinfo : EIATTR_FRAME_SIZE
	.align		4
.L_17:
        /*006c*/ 	.byte	0x04, 0x11
        /*006e*/ 	.short	(.L_19 - .L_18)
	.align		4
.L_18:
        /*0070*/ 	.word	index@(_Z25multi_tensor_apply_kernelI18TensorListMetadataILi2ELb0EEN18transformer_engine18multi_tensor_scale12ScaleFunctorI6__halfS5_EEJfEEvlPViT_T0_DpT1_)
        /*0074*/ 	.word	0x00000000


	//----- nvinfo : EIATTR_REGCOUNT
	.align		4
.L_19:
        /*0078*/ 	.byte	0x04, 0x2f
        /*007a*/ 	.short	(.L_21 - .L_20)
	.align		4
.L_20:
        /*007c*/ 	.word	index@(_Z25multi_tensor_apply_kernelI18TensorListMetadataILi2ELb0EEN18transformer_engine18multi_tensor_scale12ScaleFunctorI6__half13__nv_bfloat16EEJfEEvlPViT_T0_DpT1_)
        /*0080*/ 	.word	0x0000001d


	//----- nvinfo : EIATTR_FRAME_SIZE
	.align		4
.L_21:
        /*0084*/ 	.byte	0x04, 0x11
        /*0086*/ 	.short	(.L_23 - .L_22)
	.align		4
.L_22:
        /*0088*/ 	.word	index@(_Z25multi_tensor_apply_kernelI18TensorListMetadataILi2ELb0EEN18transformer_engine18multi_tensor_scale12ScaleFunctorI6__half13__nv_bfloat16EEJfEEvlPViT_T0_DpT1_)
        /*008c*/ 	.word	0x00000000


	//----- nvinfo : EIATTR_REGCOUNT
	.align		4
.L_23:
        /*0090*/ 	.byte	0x04, 0x2f
        /*0092*/ 	.short	(.L_25 - .L_24)
	.align		4
.L_24:
        /*0094*/ 	.word	index@(_Z25multi_tensor_apply_kernelI18TensorListMetadataILi2ELb0EEN18transformer_engine18multi_tensor_scale12ScaleFunctorI13__nv_bfloat16fEEJfEEvlPViT_T0_DpT1_)
        /*0098*/ 	.word	0x00000020


	//----- nvinfo : EIATTR_FRAME_SIZE
	.align		4
.L_25:
        /*009c*/ 	.byte	0x04, 0x11
        /*009e*/ 	.short	(.L_27 - .L_26)
	.align		4
.L_26:
        /*00a0*/ 	.word	index@(_Z25multi_tensor_apply_kernelI18TensorListMetadataILi2ELb0EEN18transformer_engine18multi_tensor_scale12ScaleFunctorI13__nv_bfloat16fEEJfEEvlPViT_T0_DpT1_)
        /*00a4*/ 	.word	0x00000000


	//----- nvinfo : EIATTR_REGCOUNT
	.align		4
.L_27:
        /*00a8*/ 	.byte	0x04, 0x2f
        /*00aa*/ 	.short	(.L_29 - .L_28)
	.align		4
.L_28:
        /*00ac*/ 	.word	index@(_Z25multi_tensor_apply_kernelI18TensorListMetadataILi2ELb0EEN18transformer_engine18multi_tensor_scale12ScaleFunctorI13__nv_bfloat166__halfEEJfEEvlPViT_T0_DpT1_)
        /*00b0*/ 	.word	0x0000001d


	//----- nvinfo : EIATTR_FRAME_SIZE
	.align		4
.L_29:
        /*00b4*/ 	.byte	0x04, 0x11
        /*00b6*/ 	.short	(.L_31 - .L_30)
	.align		4
.L_30:
        /*00b8*/ 	.word	index@(_Z25multi_tensor_apply_kernelI18TensorListMetadataILi2ELb0EEN18transformer_engine18multi_tensor_scale12ScaleFunctorI13__nv_bfloat166__halfEEJfEEvlPViT_T0_DpT1_)
        /*00bc*/ 	.word	0x00000000


	//----- nvinfo : EIATTR_REGCOUNT
	.align		4
.L_31:
        /*00c0*/ 	.byte	0x04, 0x2f
        /*00c2*/ 	.short	(.L_33 - .L_32)
	.align		4
.L_32:
        /*00c4*/ 	.word	index@(_Z25multi_tensor_apply_kernelI18TensorListMetadataILi2ELb0EEN18transformer_engine18multi_tensor_scale12ScaleFunctorI13__nv_bfloat16S5_EEJfEEvlPViT_T0_DpT1_)
        /*00c8*/ 	.word	0x0000001d


	//----- nvinfo : EIATTR_FRAME_SIZE
	.align		4
.L_33:
        /*00cc*/ 	.byte	0x04, 0x11
        /*00ce*/ 	.short	(.L_35 - .L_34)
	.align		4
.L_34:
        /*00d0*/ 	.word	index@(_Z25multi_tensor_apply_kernelI18TensorListMetadataILi2ELb0EEN18transformer_engine18multi_tensor_scale12ScaleFunctorI13__nv_bfloat16S5_EEJfEEvlPViT_T0_DpT1_)
        /*00d4*/ 	.word	0x00000000


	//----- nvinfo : EIATTR_MIN_STACK_SIZE
	.align		4
.L_35:
        /*00d8*/ 	.byte	0x04, 0x12
        /*00da*/ 	.short	(.L_37 - .L_36)
	.align		4
.L_36:
        /*00dc*/ 	.word	index@(_Z25multi_tensor_apply_kernelI18TensorListMetadataILi2ELb0EEN18transformer_engine18multi_tensor_scale12ScaleFunctorI13__nv_bfloat16S5_EEJfEEvlPViT_T0_DpT1_)
        /*00e0*/ 	.word	0x00000000


	//----- nvinfo : EIATTR_MIN_STACK_SIZE
	.align		4
.L_37:
        /*00e4*/ 	.byte	0x04, 0x12
        /*00e6*/ 	.short	(.L_39 - .L_38)
	.align		4
.L_38:
        /*00e8*/ 	.word	index@(_Z25multi_tensor_apply_kernelI18TensorListMetadataILi2ELb0EEN18transformer_engine18multi_tensor_scale12ScaleFunctorI13__nv_bfloat166__halfEEJfEEvlPViT_T0_DpT1_)
        /*00ec*/ 	.word	0x00000000


	//----- nvinfo : EIATTR_MIN_STACK_SIZE
	.align		4
.L_39:
        /*00f0*/ 	.byte	0x04, 0x12
        /*00f2*/ 	.short	(.L_41 - .L_40)
	.align		4
.L_40:
        /*00f4*/ 	.word	index@(_Z25multi_tensor_apply_kernelI18TensorListMetadataILi2ELb0EEN18transformer_engine18multi_tensor_scale12ScaleFunctorI13__nv_bfloat16fEEJfEEvlPViT_T0_DpT1_)
        /*00f8*/ 	.word	0x00000000


	//----- nvinfo : EIATTR_MIN_STACK_SIZE
	.align		4
.L_41:
        /*00fc*/ 	.byte	0x04, 0x12
        /*00fe*/ 	.short	(.L_43 - .L_42)
	.align		4
.L_42:
        /*0100*/ 	.word	index@(_Z25multi_tensor_apply_kernelI18TensorListMetadataILi2ELb0EEN18transformer_engine18multi_tensor_scale12ScaleFunctorI6__half13__nv_bfloat16EEJfEEvlPViT_T0_DpT1_)
        /*0104*/ 	.word	0x00000000


	//----- nvinfo : EIATTR_MIN_STACK_SIZE
	.align		4
.L_43:
        /*0108*/ 	.byte	0x04, 0x12
        /*010a*/ 	.short	(.L_45 - .L_44)
	.align		4
.L_44:
        /*010c*/ 	.word	index@(_Z25multi_tensor_apply_kernelI18TensorListMetadataILi2ELb0EEN18transformer_engine18multi_tensor_scale12ScaleFunctorI6__halfS5_EEJfEEvlPViT_T0_DpT1_)
        /*0110*/ 	.word	0x00000000


	//----- nvinfo : EIATTR_MIN_STACK_SIZE
	.align		4
.L_45:
        /*0114*/ 	.byte	0x04, 0x12
        /*0116*/ 	.short	(.L_47 - .L_46)
	.align		4
.L_46:
        /*0118*/ 	.word	index@(_Z25multi_tensor_apply_kernelI18TensorListMetadataILi2ELb0EEN18transformer_engine18multi_tensor_scale12ScaleFunctorI6__halffEEJfEEvlPViT_T0_DpT1_)
        /*011c*/ 	.word	0x00000000


	//----- nvinfo : EIATTR_MIN_STACK_SIZE
	.align		4
.L_47:
        /*0120*/ 	.byte	0x04, 0x12
        /*0122*/ 	.short	(.L_49 - .L_48)
	.align		4
.L_48:
        /*0124*/ 	.word	index@(_Z25multi_tensor_apply_kernelI18TensorListMetadataILi2ELb0EEN18transformer_engine18multi_tensor_scale12ScaleFunctorIf13__nv_bfloat16EEJfEEvlPViT_T0_DpT1_)
        /*0128*/ 	.word	0x00000000


	//----- nvinfo : EIATTR_MIN_STACK_SIZE
	.align		4
.L_49:
        /*012c*/ 	.byte	0x04, 0x12
        /*012e*/ 	.short	(.L_51 - .L_50)
	.align		4
.L_50:
        /*0130*/ 	.word	index@(_Z25multi_tensor_apply_kernelI18TensorListMetadataILi2ELb0EEN18transformer_engine18multi_tensor_scale12ScaleFunctorIf6__halfEEJfEEvlPViT_T0_DpT1_)
        /*0134*/ 	.word	0x00000000


	//----- nvinfo : EIATTR_MIN_STACK_SIZE
	.align		4
.L_51:
        /*0138*/ 	.byte	0x04, 0x12
        /*013a*/ 	.short	(.L_53 - .L_52)
	.align		4
.L_52:
        /*013c*/ 	.word	index@(_Z25multi_tensor_apply_kernelI18TensorListMetadataILi2ELb0EEN18transformer_engine18multi_tensor_scale12ScaleFunctorIffEEJfEEvlPViT_T0_DpT1_)
        /*0140*/ 	.word	0x00000000
.L_53:


//--------------------- .nv.compat                --------------------------
	.section	.nv.compat,"",@"SHT_CUDA_COMPAT_INFO"
	.align	4
        /*0000*/ 	.byte	0x02, 0x09, 0x01, 0x00, 0x02, 0x02, 0x01, 0x00, 0x02, 0x05, 0x05, 0x00, 0x03, 0x07, 0x01, 0x01
        /*0010*/ 	.byte	0x02, 0x03, 0x00, 0x00, 0x02, 0x06, 0x01, 0x00, 0x04, 0x0b, 0x08, 0x00, 0x09, 0x00, 0x00, 0x00
        /*0020*/ 	.byte	0x00, 0x00, 0x00, 0x00


//--------------------- .nv.info._Z25multi_tensor_apply_kernelI18TensorListMetadataILi2ELb0EEN18transformer_engine18multi_tensor_scale12ScaleFunctorI13__nv_bfloat16S5_EEJfEEvlPViT_T0_DpT1_ --------------------------
	.section	.nv.info._Z25multi_tensor_apply_kernelI18TensorListMetadataILi2ELb0EEN18transformer_engine18multi_tensor_scale12ScaleFunctorI13__nv_bfloat16S5_EEJfEEvlPViT_T0_DpT1_,"",@"SHT_CUDA_INFO"
	.sectionflags	@""
	.align	4


	//----- nvinfo : EIATTR_CUDA_API_VERSION
	.align		4
        /*0000*/ 	.byte	0x04, 0x37
        /*0002*/ 	.short	(.L_55 - .L_54)
.L_54:
        /*0004*/ 	.word	0x00000082


	//----- nvinfo : EIATTR_KPARAM_INFO
	.align		4
.L_55:
        /*0008*/ 	.byte	0x04, 0x17
        /*000a*/ 	.short	(.L_57 - .L_56)
.L_56:
        /*000c*/ 	.word	0x00000000
        /*0010*/ 	.short	0x0004
        /*0012*/ 	.short	0x0b5c
        /*0014*/ 	.byte	0x00, 0xf0, 0x11, 0x00


	//----- nvinfo : EIATTR_KPARAM_INFO
	.align		4
.L_57:
        /*0018*/ 	.byte	0x04, 0x17
        /*001a*/ 	.short	(.L_59 - .L_58)
.L_58:
        /*001c*/ 	.word	0x00000000
        /*0020*/ 	.short	0x0003
        /*0022*/ 	.short	0x0b58
        /*0024*/ 	.byte	0x00, 0xf0, 0x05, 0x00


	//----- nvinfo : EIATTR_KPARAM_INFO
	.align		4
.L_59:
        /*0028*/ 	.byte	0x04, 0x17
        /*002a*/ 	.short	(.L_61 - .L_60)
.L_60:
        /*002c*/ 	.word	0x00000000
        /*0030*/ 	.short	0x0002
        /*0032*/ 	.short	0x0010
        /*0034*/ 	.byte	0x00, 0xf0, 0x21, 0x2d


	//----- nvinfo : EIATTR_KPARAM_INFO
	.align		4
.L_61:
        /*0038*/ 	.byte	0x04, 0x17
        /*003a*/ 	.short	(.L_63 - .L_62)
.L_62:
        /*003c*/ 	.word	0x00000000
        /*0040*/ 	.short	0x0001
        /*0042*/ 	.short	0x0008
        /*0044*/ 	.byte	0x00, 0xf5, 0x21, 0x00


	//----- nvinfo : EIATTR_KPARAM_INFO
	.align		4
.L_63:
        /*0048*/ 	.byte	0x04, 0x17
        /*004a*/ 	.short	(.L_65 - .L_64)
.L_64:
        /*004c*/ 	.word	0x00000000
        /*0050*/ 	.short	0x0000
        /*0052*/ 	.short	0x0000
        /*0054*/ 	.byte	0x00, 0xf0, 0x21, 0x00


	//----- nvinfo : EIATTR_SPARSE_MMA_MASK
	.align		4
.L_65:
        /*0058*/ 	.byte	0x03, 0x50
        /*005a*/ 	.short	0x0000


	//----- nvinfo : EIATTR_MAXREG_COUNT
	.align		4
        /*005c*/ 	.byte	0x03, 0x1b
        /*005e*/ 	.short	0x00ff


	//----- nvinfo : EIATTR_MERCURY_ISA_VERSION
	.align		4
        /*0060*/ 	.byte	0x03, 0x5f
        /*0062*/ 	.short	0x0101


	//----- nvinfo : EIATTR_VRC_CTA_INIT_COUNT
	.align		4
        /*0064*/ 	.byte	0x02, 0x4a
	.zero		1
	.zero		1


	//----- nvinfo : EIATTR_EXIT_INSTR_OFFSETS
	.align		4
        /*0068*/ 	.byte	0x04, 0x1c
        /*006a*/ 	.short	(.L_67 - .L_66)


	//   ....[0]....
.L_66:
        /*006c*/ 	.word	0x00000840


	//   ....[1]....
        /*0070*/ 	.word	0x00000880


	//----- nvinfo : EIATTR_CRS_STACK_SIZE
	.align		4
.L_67:
        /*0074*/ 	.byte	0x04, 0x1e
        /*0076*/ 	.short	(.L_69 - .L_68)
.L_68:
        /*0078*/ 	.word	0x00000000


	//----- nvinfo : EIATTR_CBANK_PARAM_SIZE
	.align		4
.L_69:
        /*007c*/ 	.byte	0x03, 0x19
        /*007e*/ 	.short	0x0b60


	//----- nvinfo : EIATTR_PARAM_CBANK
	.align		4
        /*0080*/ 	.byte	0x04, 0x0a
        /*0082*/ 	.short	(.L_71 - .L_70)
	.align		4
.L_70:
        /*0084*/ 	.word	index@(.nv.constant0._Z25multi_tensor_apply_kernelI18TensorListMetadataILi2ELb0EEN18transformer_engine18multi_tensor_scale12ScaleFunctorI13__nv_bfloat16S5_EEJfEEvlPViT_T0_DpT1_)
        /*0088*/ 	.short	0x0380
        /*008a*/ 	.short	0x0b60


	//----- nvinfo : EIATTR_SW_WAR
	.align		4
.L_71:
        /*008c*/ 	.byte	0x04, 0x36
        /*008e*/ 	.short	(.L_73 - .L_72)
.L_72:
        /*0090*/ 	.word	0x00000008
.L_73:


//--------------------- .nv.info._Z25multi_tensor_apply_kernelI18TensorListMetadataILi2ELb0EEN18transformer_engine18multi_tensor_scale12ScaleFunctorI13__nv_bfloat166__halfEEJfEEvlPViT_T0_DpT1_ --------------------------
	.section	.nv.info._Z25multi_tensor_apply_kernelI18TensorListMetadataILi2ELb0EEN18transformer_engine18multi_tensor_scale12ScaleFunctorI13__nv_bfloat166__halfEEJfEEvlPViT_T0_DpT1_,"",@"SHT_CUDA_INFO"
	.sectionflags	@""
	.align	4


	//----- nvinfo : EIATTR_CUDA_API_VERSION
	.align		4
        /*0000*/ 	.byte	0x04, 0x37
        /*0002*/ 	.short	(.L_75 - .L_74)
.L_74:
        /*0004*/ 	.word	0x00000082


	//----- nvinfo : EIATTR_KPARAM_INFO
	.align		4
.L_75:
        /*0008*/ 	.byte	0x04, 0x17
        /*000a*/ 	.short	(.L_77 - .L_76)
.L_76:
        /*000c*/ 	.word	0x00000000
        /*0010*/ 	.short	0x0004
        /*0012*/ 	.short	0x0b5c
        /*0014*/ 	.byte	0x00, 0xf0, 0x11, 0x00


	//----- nvinfo : EIATTR_KPARAM_INFO
	.align		4
.L_77:
        /*0018*/ 	.byte	0x04, 0x17
        /*001a*/ 	.short	(.L_79 - .L_78)
.L_78:
        /*001c*/ 	.word	0x00000000
        /*0020*/ 	.short	0x0003
        /*0022*/ 	.short	0x0b58
        /*0024*/ 	.byte	0x00, 0xf0, 0x05, 0x00


	//----- nvinfo : EIATTR_KPARAM_INFO
	.align		4
.L_79:
        /*0028*/ 	.byte	0x04, 0x17
        /*002a*/ 	.short	(.L_81 - .L_80)
.L_80:
        /*002c*/ 	.word	0x00000000
        /*0030*/ 	.short	0x0002
        /*0032*/ 	.short	0x0010
        /*0034*/ 	.byte	0x00, 0xf0, 0x21, 0x2d


	//----- nvinfo : EIATTR_KPARAM_INFO
	.align		4
.L_81:
        /*0038*/ 	.byte	0x04, 0x17
        /*003a*/ 	.short	(.L_83 - .L_82)
.L_82:
        /*003c*/ 	.word	0x00000000
        /*0040*/ 	.short	0x0001
        /*0042*/ 	.short	0x0008
        /*0044*/ 	.byte	0x00, 0xf5, 0x21, 0x00


	//----- nvinfo : EIATTR_KPARAM_INFO
	.align		4
.L_83:
        /*0048*/ 	.byte	0x04, 0x17
        /*004a*/ 	.short	(.L_85 - .L_84)
.L_84:
        /*004c*/ 	.word	0x00000000
        /*0050*/ 	.short	0x0000
        /*0052*/ 	.short	0x0000
        /*0054*/ 	.byte	0x00, 0xf0, 0x21, 0x00


	//----- nvinfo : EIATTR_SPARSE_MMA_MASK
	.align		4
.L_85:
        /*0058*/ 	.byte	0x03, 0x50
        /*005a*/ 	.short	0x0000


	//----- nvinfo : EIATTR_MAXREG_COUNT
	.align		4
        /*005c*/ 	.byte	0x03, 0x1b
        /*005e*/ 	.short	0x00ff


	//----- nvinfo : EIATTR_MERCURY_ISA_VERSION
	.align		4
        /*0060*/ 	.byte	0x03, 0x5f
        /*0062*/ 	.short	0x0101


	//----- nvinfo : EIATTR_VRC_CTA_INIT_COUNT
	.align		4
        /*0064*/ 	.byte	0x02, 0x4a
	.zero		1
	.zero		1


	//----- nvinfo : EIATTR_EXIT_INSTR_OFFSETS
	.align		4
        /*0068*/ 	.byte	0x04, 0x1c
        /*006a*/ 	.short	(.L_87 - .L_86)


	//   ....[0]....
.L_86:
        /*006c*/ 	.word	0x00000840


	//   ....[1]....
        /*0070*/ 	.word	0x00000880


	//----- nvinfo : EIATTR_CRS_STACK_SIZE
	.align		4
.L_87:
        /*0074*/ 	.byte	0x04, 0x1e
        /*0076*/ 	.short	(.L_89 - .L_88)
.L_88:
        /*0078*/ 	.word	0x00000000


	//----- nvinfo : EIATTR_CBANK_PARAM_SIZE
	.align		4
.L_89:
        /*007c*/ 	.byte	0x03, 0x19
        /*007e*/ 	.short	0x0b60


	//----- nvinfo : EIATTR_PARAM_CBANK
	.align		4
        /*0080*/ 	.byte	0x04, 0x0a
        /*0082*/ 	.short	(.L_91 - .L_90)
	.align		4
.L_90:
        /*0084*/ 	.word	index@(.nv.constant0._Z25multi_tensor_apply_kernelI18TensorListMetadataILi2ELb0EEN18transformer_engine18multi_tensor_scale12ScaleFunctorI13__nv_bfloat166__halfEEJfEEvlPViT_T0_DpT1_)
        /*0088*/ 	.short	0x0380
        /*008a*/ 	.short	0x0b60


	//----- nvinfo : EIATTR_SW_WAR
	.align		4
.L_91:
        /*008c*/ 	.byte	0x04, 0x36
        /*008e*/ 	.short	(.L_93 - .L_92)
.L_92:
        /*0090*/ 	.word	0x00000008
.L_93:


//--------------------- .nv.info._Z25multi_tensor_apply_kernelI18TensorListMetadataILi2ELb0EEN18transformer_engine18multi_tensor_scale12ScaleFunctorI13__nv_bfloat16fEEJfEEvlPViT_T0_DpT1_ --------------------------
	.section	.nv.info._Z25multi_tensor_apply_kernelI18TensorListMetadataILi2ELb0EEN18transformer_engine18multi_tensor_scale12ScaleFunctorI13__nv_bfloat16fEEJfEEvlPViT_T0_DpT1_,"",@"SHT_CUDA_INFO"
	.sectionflags	@""
	.align	4


	//----- nvinfo : EIATTR_CUDA_API_VERSION
	.align		4
        /*0000*/ 	.byte	0x04, 0x37
        /*0002*/ 	.short	(.L_95 - .L_94)
.L_94:
        /*0004*/ 	.word	0x00000082


	//----- nvinfo : EIATTR_KPARAM_INFO
	.align		4
.L_95:
        /*0008*/ 	.byte	0x04, 0x17
        /*000a*/ 	.short	(.L_97 - .L_96)
.L_96:
        /*000c*/ 	.word	0x00000000
        /*0010*/ 	.short	0x0004
        /*0012*/ 	.short	0x0b5c
        /*0014*/ 	.byte	0x00, 0xf0, 0x11, 0x00


	//----- nvinfo : EIATTR_KPARAM_INFO
	.align		4
.L_97:
        /*0018*/ 	.byte	0x04, 0x17
        /*001a*/ 	.short	(.L_99 - .L_98)
.L_98:
        /*001c*/ 	.word	0x00000000
        /*0020*/ 	.short	0x0003
        /*0022*/ 	.short	0x0b58
        /*0024*/ 	.byte	0x00, 0xf0, 0x05, 0x00


	//----- nvinfo : EIATTR_KPARAM_INFO
	.align		4
.L_99:
        /*0028*/ 	.byte	0x04, 0x17
        /*002a*/ 	.short	(.L_101 - .L_100)
.L_100:
        /*002c*/ 	.word	0x00000000
        /*0030*/ 	.short	0x0002
        /*0032*/ 	.short	0x0010
        /*0034*/ 	.byte	0x00, 0xf0, 0x21, 0x2d


	//----- nvinfo : EIATTR_KPARAM_INFO
	.align		4
.L_101:
        /*0038*/ 	.byte	0x04, 0x17
        /*003a*/ 	.short	(.L_103 - .L_102)
.L_102:
        /*003c*/ 	.word	0x00000000
        /*0040*/ 	.short	0x0001
        /*0042*/ 	.short	0x0008
        /*0044*/ 	.byte	0x00, 0xf5, 0x21, 0x00


	//----- nvinfo : EIATTR_KPARAM_INFO
	.align		4
.L_103:
        /*0048*/ 	.byte	0x04, 0x17
        /*004a*/ 	.short	(.L_105 - .L_104)
.L_104:
        /*004c*/ 	.word	0x00000000
        /*0050*/ 	.short	0x0000
        /*0052*/ 	.short	0x0000
        /*0054*/ 	.byte	0x00, 0xf0, 0x21, 0x00


	//----- nvinfo : EIATTR_SPARSE_MMA_MASK
	.align		4
.L_105:
        /*0058*/ 	.byte	0x03, 0x50
        /*005a*/ 	.short	0x0000


	//----- nvinfo : EIATTR_MAXREG_COUNT
	.align		4
        /*005c*/ 	.byte	0x03, 0x1b
        /*005e*/ 	.short	0x00ff


	//----- nvinfo : EIATTR_MERCURY_ISA_VERSION
	.align		4
        /*0060*/ 	.byte	0x03, 0x5f
        /*0062*/ 	.short	0x0101


	//----- nvinfo : EIATTR_VRC_CTA_INIT_COUNT
	.align		4
        /*0064*/ 	.byte	0x02, 0x4a
	.zero		1
	.zero		1


	//----- nvinfo : EIATTR_EXIT_INSTR_OFFSETS
	.align		4
        /*0068*/ 	.byte	0x04, 0x1c
        /*006a*/ 	.short	(.L_107 - .L_106)


	//   ....[0]....
.L_106:
        /*006c*/ 	.word	0x000007b0


	//   ....[1]....
        /*0070*/ 	.word	0x000007f0


	//----- nvinfo : EIATTR_CRS_STACK_SIZE
	.align		4
.L_107:
        /*0074*/ 	.byte	0x04, 0x1e
        /*0076*/ 	.short	(.L_109 - .L_108)
.L_108:
        /*0078*/ 	.word	0x00000000


	//----- nvinfo : EIATTR_CBANK_PARAM_SIZE
	.align		4
.L_109:
        /*007c*/ 	.byte	0x03, 0x19
        /*007e*/ 	.short	0x0b60


	//----- nvinfo : EIATTR_PARAM_CBANK
	.align		4
        /*0080*/ 	.byte	0x04, 0x0a
        /*0082*/ 	.short	(.L_111 - .L_110)
	.align		4
.L_110:
        /*0084*/ 	.word	index@(.nv.constant0._Z25multi_tensor_apply_kernelI18TensorListMetadataILi2ELb0EEN18transformer_engine18multi_tensor_scale12ScaleFunctorI13__nv_bfloat16fEEJfEEvlPViT_T0_DpT1_)
        /*0088*/ 	.short	0x0380
        /*008a*/ 	.short	0x0b60


	//----- nvinfo : EIATTR_SW_WAR
	.align		4
.L_111:
        /*008c*/ 	.byte	0x04, 0x36
        /*008e*/ 	.short	(.L_113 - .L_112)
.L_112:
        /*0090*/ 	.word	0x00000008
.L_113:


//--------------------- .nv.info._Z25multi_tensor_apply_kernelI18TensorListMetadataILi2ELb0EEN18transformer_engine18multi_tensor_scale12ScaleFunctorI6__half13__nv_bfloat16EEJfEEvlPViT_T0_DpT1_ --------------------------
	.section	.nv.info._Z25multi_tensor_apply_kernelI18TensorListMetadataILi2ELb0EEN18transformer_engine18multi_tensor_scale12ScaleFunctorI6__half13__nv_bfloat16EEJfEEvlPViT_T0_DpT1_,"",@"SHT_CUDA_INFO"
	.sectionflags	@""
	.align	4


	//----- nvinfo : EIATTR_CUDA_API_VERSION
	.align		4
        /*0000*/ 	.byte	0x04, 0x37
        /*0002*/ 	.short	(.L_115 - .L_114)
.L_114:
        /*0004*/ 	.word	0x00000082


	//----- nvinfo : EIATTR_KPARAM_INFO
	.align		4
.L_115:
        /*0008*/ 	.byte	0x04, 0x17
        /*000a*/ 	.short	(.L_117 - .L_116)
.L_116:
        /*000c*/ 	.word	0x00000000
        /*0010*/ 	.short	0x0004
        /*0012*/ 	.short	0x0b5c
        /*0014*/ 	.byte	0x00, 0xf0, 0x11, 0x00


	//----- nvinfo : EIATTR_KPARAM_INFO
	.align		4
.L_117:
        /*0018*/ 	.byte	0x04, 0x17
        /*001a*/ 	.short	(.L_119 - .L_118)
.L_118:
        /*001c*/ 	.word	0x00000000
        /*0020*/ 	.short	0x0003
        /*0022*/ 	.short	0x0b58
        /*0024*/ 	.byte	0x00, 0xf0, 0x05, 0x00


	//----- nvinfo : EIATTR_KPARAM_INFO
	.align		4
.L_119:
        /*0028*/ 	.byte	0x04, 0x17
        /*002a*/ 	.short	(.L_121 - .L_120)
.L_120:
        /*002c*/ 	.word	0x00000000
        /*0030*/ 	.short	0x0002
        /*0032*/ 	.short	0x0010
        /*0034*/ 	.byte	0x00, 0xf0, 0x21, 0x2d


	//----- nvinfo : EIATTR_KPARAM_INFO
	.align		4
.L_121:
        /*0038*/ 	.byte	0x04, 0x17
        /*003a*/ 	.short	(.L_123 - .L_122)
.L_122:
        /*003c*/ 	.word	0x00000000
        /*0040*/ 	.short	0x0001
        /*0042*/ 	.short	0x0008
        /*0044*/ 	.byte	0x00, 0xf5, 0x21, 0x00


	//----- nvinfo : EIATTR_KPARAM_INFO
	.align		4
.L_123:
        /*0048*/ 	.byte	0x04, 0x17
        /*004a*/ 	.short	(.L_125 - .L_124)
.L_124:
        /*004c*/ 	.word	0x00000000
        /*0050*/ 	.short	0x0000
        /*0052*/ 	.short	0x0000
        /*0054*/ 	.byte	0x00, 0xf0, 0x21, 0x00


	//----- nvinfo : EIATTR_SPARSE_MMA_MASK
	.align		4
.L_125:
        /*0058*/ 	.byte	0x03, 0x50
        /*005a*/ 	.short	0x0000


	//----- nvinfo : EIATTR_MAXREG_COUNT
	.align		4
        /*005c*/ 	.byte	0x03, 0x1b
        /*005e*/ 	.short	0x00ff


	//----- nvinfo : EIATTR_MERCURY_ISA_VERSION
	.align		4
        /*0060*/ 	.byte	0x03, 0x5f
        /*0062*/ 	.short	0x0101


	//----- nvinfo : EIATTR_VRC_CTA_INIT_COUNT
	.align		4
        /*0064*/ 	.byte	0x02, 0x4a
	.zero		1
	.zero		1


	//----- nvinfo : EIATTR_EXIT_INSTR_OFFSETS
	.align		4
        /*0068*/ 	.byte	0x04, 0x1c
        /*006a*/ 	.short	(.L_127 - .L_126)


	//   ....[0]....
.L_126:
        /*006c*/ 	.word	0x00000840


	//   ....[1]....
        /*0070*/ 	.word	0x00000880


	//----- nvinfo : EIATTR_CRS_STACK_SIZE
	.align		4
.L_127:
        /*0074*/ 	.byte	0x04, 0x1e
        /*0076*/ 	.short	(.L_129 - .L_128)
.L_128:
        /*0078*/ 	.word	0x00000000


	//----- nvinfo : EIATTR_CBANK_PARAM_SIZE
	.align		4
.L_129:
        /*007c*/ 	.byte	0x03, 0x19
        /*007e*/ 	.short	0x0b60


	//----- nvinfo : EIATTR_PARAM_CBANK
	.align		4
        /*0080*/ 	.byte	0x04, 0x0a
        /*0082*/ 	.short	(.L_131 - .L_130)
	.align		4
.L_130:
        /*0084*/ 	.word	index@(.nv.constant0._Z25multi_tensor_apply_kernelI18TensorListMetadataILi2ELb0EEN18transformer_engine18multi_tensor_scale12ScaleFunctorI6__half13__nv_bfloat16EEJfEEvlPViT_T0_DpT1_)
        /*0088*/ 	.short	0x0380
        /*008a*/ 	.short	0x0b60


	//----- nvinfo : EIATTR_SW_WAR
	.align		4
.L_131:
        /*008c*/ 	.byte	0x04, 0x36
        /*008e*/ 	.short	(.L_133 - .L_132)
.L_132:
        /*0090*/ 	.word	0x00000008
.L_133:


//--------------------- .nv.info._Z25multi_tensor_apply_kernelI18TensorListMetadataILi2ELb0EEN18transformer_engine18multi_tensor_scale12ScaleFunctorI6__halfS5_EEJfEEvlPViT_T0_DpT1_ --------------------------
	.section	.nv.info._Z25multi_tensor_apply_kernelI18TensorListMetadataILi2ELb0EEN18transformer_engine18multi_tensor_scale12ScaleFunctorI6__halfS5_EEJfEEvlPViT_T0_DpT1_,"",@"SHT_CUDA_INFO"
	.sectionflags	@""
	.align	4


	//----- nvinfo : EIATTR_CUDA_API_VERSION
	.align		4
        /*0000*/ 	.byte	0x04, 0x37
        /*0002*/ 	.short	(.L_135 - .L_134)
.L_134:
        /*0004*/ 	.word	0x00000082


	//----- nvinfo : EIATTR_KPARAM_INFO
	.align		4
.L_135:
        /*0008*/ 	.byte	0x04, 0x17
        /*000a*/ 	.short	(.L_137 - .L_136)
.L_136:
        /*000c*/ 	.word	0x00000000
        /*0010*/ 	.short	0x0004
        /*0012*/ 	.short	0x0b5c
        /*0014*/ 	.byte	0x00, 0xf0, 0x11, 0x00


	//----- nvinfo : EIATTR_KPARAM_INFO
	.align		4
.L_137:
        /*0018*/ 	.byte	0x04, 0x17
        /*001a*/ 	.short	(.L_139 - .L_138)
.L_138:
        /*001c*/ 	.word	0x00000000
        /*0020*/ 	.short	0x0003
        /*0022*/ 	.short	0x0b58
        /*0024*/ 	.byte	0x00, 0xf0, 0x05, 0x00


	//----- nvinfo : EIATTR_KPARAM_INFO
	.align		4
.L_139:
        /*0028*/ 	.byte	0x04, 0x17
        /*002a*/ 	.short	(.L_141 - .L_140)
.L_140:
        /*002c*/ 	.word	0x00000000
        /*0030*/ 	.short	0x0002
        /*0032*/ 	.short	0x0010
        /*0034*/ 	.byte	0x00, 0xf0, 0x21, 0x2d


	//----- nvinfo : EIATTR_KPARAM_INFO
	.align		4
.L_141:
        /*0038*/ 	.byte	0x04, 0x17
        /*003a*/ 	.short	(.L_143 - .L_142)
.L_142:
        /*003c*/ 	.word	0x00000000
        /*0040*/ 	.short	0x0001
        /*0042*/ 	.short	0x0008
        /*0044*/ 	.byte	0x00, 0xf5, 0x21, 0x00


	//----- nvinfo : EIATTR_KPARAM_INFO
	.align		4
.L_143:
        /*0048*/ 	.byte	0x04, 0x17
        /*004a*/ 	.short	(.L_145 - .L_144)
.L_144:
        /*004c*/ 	.word	0x00000000
        /*0050*/ 	.short	0x0000
        /*0052*/ 	.short	0x0000
        /*0054*/ 	.byte	0x00, 0xf0, 0x21, 0x00


	//----- nvinfo : EIATTR_SPARSE_MMA_MASK
	.align		4
.L_145:
        /*0058*/ 	.byte	0x03, 0x50
        /*005a*/ 	.short	0x0000


	//----- nvinfo : EIATTR_MAXREG_COUNT
	.align		4
        /*005c*/ 	.byte	0x03, 0x1b
        /*005e*/ 	.short	0x00ff


	//----- nvinfo : EIATTR_MERCURY_ISA_VERSION
	.align		4
        /*0060*/ 	.byte	0x03, 0x5f
        /*0062*/ 	.short	0x0101


	//----- nvinfo : EIATTR_VRC_CTA_INIT_COUNT
	.align		4
        /*0064*/ 	.byte	0x02, 0x4a
	.zero		1
	.zero		1


	//----- nvinfo : EIATTR_EXIT_INSTR_OFFSETS
	.align		4
        /*0068*/ 	.byte	0x04, 0x1c
        /*006a*/ 	.short	(.L_147 - .L_146)


	//   ....[0]....
.L_146:
        /*006c*/ 	.word	0x00000840


	//   ....[1]....
        /*0070*/ 	.word	0x00000880


	//----- nvinfo : EIATTR_CRS_STACK_SIZE
	.align		4
.L_147:
        /*0074*/ 	.byte	0x04, 0x1e
        /*0076*/ 	.short	(.L_149 - .L_148)
.L_148:
        /*0078*/ 	.word	0x00000000


	//----- nvinfo : EIATTR_CBANK_PARAM_SIZE
	.align		4
.L_149:
        /*007c*/ 	.byte	0x03, 0x19
        /*007e*/ 	.short	0x0b60


	//----- nvinfo : EIATTR_PARAM_CBANK
	.align		4
        /*0080*/ 	.byte	0x04, 0x0a
        /*0082*/ 	.short	(.L_151 - .L_150)
	.align		4
.L_150:
        /*0084*/ 	.word	index@(.nv.constant0._Z25multi_tensor_apply_kernelI18TensorListMetadataILi2ELb0EEN18transformer_engine18multi_tensor_scale12ScaleFunctorI6__halfS5_EEJfEEvlPViT_T0_DpT1_)
        /*0088*/ 	.short	0x0380
        /*008a*/ 	.short	0x0b60


	//----- nvinfo : EIATTR_SW_WAR
	.align		4
.L_151:
        /*008c*/ 	.byte	0x04, 0x36
        /*008e*/ 	.short	(.L_153 - .L_152)
.L_152:
        /*0090*/ 	.word	0x00000008
.L_153:


//--------------------- .nv.info._Z25multi_tensor_apply_kernelI18TensorListMetadataILi2ELb0EEN18transformer_engine18multi_tensor_scale12ScaleFunctorI6__halffEEJfEEvlPViT_T0_DpT1_ --------------------------
	.section	.nv.info._Z25multi_tensor_apply_kernelI18TensorListMetadataILi2ELb0EEN18transformer_engine18multi_tensor_scale12ScaleFunctorI6__halffEEJfEEvlPViT_T0_DpT1_,"",@"SHT_CUDA_INFO"
	.sectionflags	@""
	.align	4


	//----- nvinfo : EIATTR_CUDA_API_VERSION
	.align		4
        /*0000*/ 	.byte	0x04, 0x37
        /*0002*/ 	.short	(.L_155 - .L_154)
.L_154:
        /*0004*/ 	.word	0x00000082


	//----- nvinfo : EIATTR_KPARAM_INFO
	.align		4
.L_155:
        /*0008*/ 	.byte	0x04, 0x17
        /*000a*/ 	.short	(.L_157 - .L_156)
.L_156:
        /*000c*/ 	.word	0x00000000
        /*0010*/ 	.short	0x0004
        /*0012*/ 	.short	0x0b5c
        /*0014*/ 	.byte	0x00, 0xf0, 0x11, 0x00


	//----- nvinfo : EIATTR_KPARAM_INFO
	.align		4
.L_157:
        /*0018*/ 	.byte	0x04, 0x17
        /*001a*/ 	.short	(.L_159 - .L_158)
.L_158:
        /*001c*/ 	.word	0x00000000
        /*0020*/ 	.short	0x0003
        /*0022*/ 	.short	0x0b58
        /*0024*/ 	.byte	0x00, 0xf0, 0x05, 0x00


	//----- nvinfo : EIATTR_KPARAM_INFO
	.align		4
.L_159:
        /*0028*/ 	.byte	0x04, 0x17
        /*002a*/ 	.short	(.L_161 - .L_160)
.L_160:
        /*002c*/ 	.word	0x00000000
        /*0030*/ 	.short	0x0002
        /*0032*/ 	.short	0x0010
        /*0034*/ 	.byte	0x00, 0xf0, 0x21, 0x2d


	//----- nvinfo : EIATTR_KPARAM_INFO
	.align		4
.L_161:
        /*0038*/ 	.byte	0x04, 0x17
        /*003a*/ 	.short	(.L_163 - .L_162)
.L_162:
        /*003c*/ 	.word	0x00000000
        /*0040*/ 	.short	0x0001
        /*0042*/ 	.short	0x0008
        /*0044*/ 	.byte	0x00, 0xf5, 0x21, 0x00


	//----- nvinfo : EIATTR_KPARAM_INFO
	.align		4
.L_163:
        /*0048*/ 	.byte	0x04, 0x17
        /*004a*/ 	.short	(.L_165 - .L_164)
.L_164:
        /*004c*/ 	.word	0x00000000
        /*0050*/ 	.short	0x0000
        /*0052*/ 	.short	0x0000
        /*0054*/ 	.byte	0x00, 0xf0, 0x21, 0x00


	//----- nvinfo : EIATTR_SPARSE_MMA_MASK
	.align		4
.L_165:
        /*0058*/ 	.byte	0x03, 0x50
        /*005a*/ 	.short	0x0000


	//----- nvinfo : EIATTR_MAXREG_COUNT
	.align		4
        /*005c*/ 	.byte	0x03, 0x1b
        /*005e*/ 	.short	0x00ff


	//----- nvinfo : EIATTR_MERCURY_ISA_VERSION
	.align		4
        /*0060*/ 	.byte	0x03, 0x5f
        /*0062*/ 	.short	0x0101


	//----- nvinfo : EIATTR_VRC_CTA_INIT_COUNT
	.align		4
        /*0064*/ 	.byte	0x02, 0x4a
	.zero		1
	.zero		1


	//----- nvinfo : EIATTR_EXIT_INSTR_OFFSETS
	.align		4
        /*0068*/ 	.byte	0x04, 0x1c
        /*006a*/ 	.short	(.L_167 - .L_166)


	//   ....[0]....
.L_166:
        /*006c*/ 	.word	0x000007b0


	//   ....[1]....
        /*0070*/ 	.word	0x000007f0


	//----- nvinfo : EIATTR_CRS_STACK_SIZE
	.align		4
.L_167:
        /*0074*/ 	.byte	0x04, 0x1e
        /*0076*/ 	.short	(.L_169 - .L_168)
.L_168:
        /*0078*/ 	.word	0x00000000


	//----- nvinfo : EIATTR_CBANK_PARAM_SIZE
	.align		4
.L_169:
        /*007c*/ 	.byte	0x03, 0x19
        /*007e*/ 	.short	0x0b60


	//----- nvinfo : EIATTR_PARAM_CBANK
	.align		4
        /*0080*/ 	.byte	0x04, 0x0a
        /*0082*/ 	.short	(.L_171 - .L_170)
	.align		4
.L_170:
        /*0084*/ 	.word	index@(.nv.constant0._Z25multi_tensor_apply_kernelI18TensorListMetadataILi2ELb0EEN18transformer_engine18multi_tensor_scale12ScaleFunctorI6__halffEEJfEEvlPViT_T0_DpT1_)
        /*0088*/ 	.short	0x0380
        /*008a*/ 	.short	0x0b60


	//----- nvinfo : EIATTR_SW_WAR
	.align		4
.L_171:
        /*008c*/ 	.byte	0x04, 0x36
        /*008e*/ 	.short	(.L_173 - .L_172)
.L_172:
        /*0090*/ 	.word	0x00000008
.L_173:


//--------------------- .nv.info._Z25multi_tensor_apply_kernelI18TensorListMetadataILi2ELb0EEN18transformer_engine18multi_tensor_scale12ScaleFunctorIf13__nv_bfloat16EEJfEEvlPViT_T0_DpT1_ --------------------------
	.section	.nv.info._Z25multi_tensor_apply_kernelI18TensorListMetadataILi2ELb0EEN18transformer_engine18multi_tensor_scale12ScaleFunctorIf13__nv_bfloat16EEJfEEvlPViT_T0_DpT1_,"",@"SHT_CUDA_INFO"
	.sectionflags	@""
	.align	4


	//----- nvinfo : EIATTR_CUDA_API_VERSION
	.align		4
        /*0000*/ 	.byte	0x04, 0x37
        /*0002*/ 	.short	(.L_175 - .L_174)
.L_174:
        /*0004*/ 	.word	0x00000082


	//----- nvinfo : EIATTR_KPARAM_INFO
	.align		4
.L_175:
        /*0008*/ 	.byte	0x04, 0x17
        /*000a*/ 	.short	(.L_177 - .L_176)
.L_176:
        /*000c*/ 	.word	0x00000000
        /*0010*/ 	.short	0x0004
        /*0012*/ 	.short	0x0b5c
        /*0014*/ 	.byte	0x00, 0xf0, 0x11, 0x00


	//----- nvinfo : EIATTR_KPARAM_INFO
	.align		4
.L_177:
        /*0018*/ 	.byte	0x04, 0x17
        /*001a*/ 	.short	(.L_179 - .L_178)
.L_178:
        /*001c*/ 	.word	0x00000000
        /*0020*/ 	.short	0x0003
        /*0022*/ 	.short	0x0b58
        /*0024*/ 	.byte	0x00, 0xf0, 0x05, 0x00


	//----- nvinfo : EIATTR_KPARAM_INFO
	.align		4
.L_179:
        /*0028*/ 	.byte	0x04, 0x17
        /*002a*/ 	.short	(.L_181 - .L_180)
.L_180:
        /*002c*/ 	.word	0x00000000
        /*0030*/ 	.short	0x0002
        /*0032*/ 	.short	0x0010
        /*0034*/ 	.byte	0x00, 0xf0, 0x21, 0x2d


	//----- nvinfo : EIATTR_KPARAM_INFO
	.align		4
.L_181:
        /*0038*/ 	.byte	0x04, 0x17
        /*003a*/ 	.short	(.L_183 - .L_182)
.L_182:
        /*003c*/ 	.word	0x00000000
        /*0040*/ 	.short	0x0001
        /*0042*/ 	.short	0x0008
        /*0044*/ 	.byte	0x00, 0xf5, 0x21, 0x00


	//----- nvinfo : EIATTR_KPARAM_INFO
	.align		4
.L_183:
        /*0048*/ 	.byte	0x04, 0x17
        /*004a*/ 	.short	(.L_185 - .L_184)
.L_184:
        /*004c*/ 	.word	0x00000000
        /*0050*/ 	.short	0x0000
        /*0052*/ 	.short	0x0000
        /*0054*/ 	.byte	0x00, 0xf0, 0x21, 0x00


	//----- nvinfo : EIATTR_SPARSE_MMA_MASK
	.align		4
.L_185:
        /*0058*/ 	.byte	0x03, 0x50
        /*005a*/ 	.short	0x0000


	//----- nvinfo : EIATTR_MAXREG_COUNT
	.align		4
        /*005c*/ 	.byte	0x03, 0x1b
        /*005e*/ 	.short	0x00ff


	//----- nvinfo : EIATTR_MERCURY_ISA_VERSION
	.align		4
        /*0060*/ 	.byte	0x03, 0x5f
        /*0062*/ 	.short	0x0101


	//----- nvinfo : EIATTR_VRC_CTA_INIT_COUNT
	.align		4
        /*0064*/ 	.byte	0x02, 0x4a
	.zero		1
	.zero		1


	//----- nvinfo : EIATTR_EXIT_INSTR_OFFSETS
	.align		4
        /*0068*/ 	.byte	0x04, 0x1c
        /*006a*/ 	.short	(.L_187 - .L_186)


	//   ....[0]....
.L_186:
        /*006c*/ 	.word	0x00000770


	//   ....[1]....
        /*0070*/ 	.word	0x000007b0


	//----- nvinfo : EIATTR_CRS_STACK_SIZE
	.align		4
.L_187:
        /*0074*/ 	.byte	0x04, 0x1e
        /*0076*/ 	.short	(.L_189 - .L_188)
.L_188:
        /*0078*/ 	.word	0x00000000


	//----- nvinfo : EIATTR_CBANK_PARAM_SIZE
	.align		4
.L_189:
        /*007c*/ 	.byte	0x03, 0x19
        /*007e*/ 	.short	0x0b60


	//----- nvinfo : EIATTR_PARAM_CBANK
	.align		4
        /*0080*/ 	.byte	0x04, 0x0a
        /*0082*/ 	.short	(.L_191 - .L_190)
	.align		4
.L_190:
        /*0084*/ 	.word	index@(.nv.constant0._Z25multi_tensor_apply_kernelI18TensorListMetadataILi2ELb0EEN18transformer_engine18multi_tensor_scale12ScaleFunctorIf13__nv_bfloat16EEJfEEvlPViT_T0_DpT1_)
        /*0088*/ 	.short	0x0380
        /*008a*/ 	.short	0x0b60


	//----- nvinfo : EIATTR_SW_WAR
	.align		4
.L_191:
        /*008c*/ 	.byte	0x04, 0x36
        /*008e*/ 	.short	(.L_193 - .L_192)
.L_192:
        /*0090*/ 	.word	0x00000008
.L_193:


//--------------------- .nv.info._Z25multi_tensor_apply_kernelI18TensorListMetadataILi2ELb0EEN18transformer_engine18multi_tensor_scale12ScaleFunctorIf6__halfEEJfEEvlPViT_T0_DpT1_ --------------------------
	.section	.nv.info._Z25multi_tensor_apply_kernelI18TensorListMetadataILi2ELb0EEN18transformer_engine18multi_tensor_scale12ScaleFunctorIf6__halfEEJfEEvlPViT_T0_DpT1_,"",@"SHT_CUDA_INFO"
	.sectionflags	@""
	.align	4


	//----- nvinfo : EIATTR_CUDA_API_VERSION
	.align		4
        /*0000*/ 	.byte	0x04, 0x37
        /*0002*/ 	.short	(.L_195 - .L_194)
.L_194:
        /*0004*/ 	.word	0x00000082


	//----- nvinfo : EIATTR_KPARAM_INFO
	.align		4
.L_195:
        /*0008*/ 	.byte	0x04, 0x17
        /*000a*/ 	.short	(.L_197 - .L_196)
.L_196:
        /*000c*/ 	.word	0x00000000
        /*0010*/ 	.short	0x0004
        /*0012*/ 	.short	0x0b5c
        /*0014*/ 	.byte	0x00, 0xf0, 0x11, 0x00


	//----- nvinfo : EIATTR_KPARAM_INFO
	.align		4
.L_197:
        /*0018*/ 	.byte	0x04, 0x17
        /*001a*/ 	.short	(.L_199 - .L_198)
.L_198:
        /*001c*/ 	.word	0x00000000
        /*0020*/ 	.short	0x0003
        /*0022*/ 	.short	0x0b58
        /*0024*/ 	.byte	0x00, 0xf0, 0x05, 0x00


	//----- nvinfo : EIATTR_KPARAM_INFO
	.align		4
.L_199:
        /*0028*/ 	.byte	0x04, 0x17
        /*002a*/ 	.short	(.L_201 - .L_200)
.L_200:
        /*002c*/ 	.word	0x00000000
        /*0030*/ 	.short	0x0002
        /*0032*/ 	.short	0x0010
        /*0034*/ 	.byte	0x00, 0xf0, 0x21, 0x2d


	//----- nvinfo : EIATTR_KPARAM_INFO
	.align		4
.L_201:
        /*0038*/ 	.byte	0x04, 0x17
        /*003a*/ 	.short	(.L_203 - .L_202)
.L_202:
        /*003c*/ 	.word	0x00000000
        /*0040*/ 	.short	0x0001
        /*0042*/ 	.short	0x0008
        /*0044*/ 	.byte	0x00, 0xf5, 0x21, 0x00


	//----- nvinfo : EIATTR_KPARAM_INFO
	.align		4
.L_203:
        /*0048*/ 	.byte	0x04, 0x17
        /*004a*/ 	.short	(.L_205 - .L_204)
.L_204:
        /*004c*/ 	.word	0x00000000
        /*0050*/ 	.short	0x0000
        /*0052*/ 	.short	0x0000
        /*0054*/ 	.byte	0x00, 0xf0, 0x21, 0x00


	//----- nvinfo : EIATTR_SPARSE_MMA_MASK
	.align		4
.L_205:
        /*0058*/ 	.byte	0x03, 0x50
        /*005a*/ 	.short	0x0000


	//----- nvinfo : EIATTR_MAXREG_COUNT
	.align		4
        /*005c*/ 	.byte	0x03, 0x1b
        /*005e*/ 	.short	0x00ff


	//----- nvinfo : EIATTR_MERCURY_ISA_VERSION
	.align		4
        /*0060*/ 	.byte	0x03, 0x5f
        /*0062*/ 	.short	0x0101


	//----- nvinfo : EIATTR_VRC_CTA_INIT_COUNT
	.align		4
        /*0064*/ 	.byte	0x02, 0x4a
	.zero		1
	.zero		1


	//----- nvinfo : EIATTR_EXIT_INSTR_OFFSETS
	.align		4
        /*0068*/ 	.byte	0x04, 0x1c
        /*006a*/ 	.short	(.L_207 - .L_206)


	//   ....[0]....
.L_206:
        /*006c*/ 	.word	0x00000770


	//   ....[1]....
        /*0070*/ 	.word	0x000007b0


	//----- nvinfo : EIATTR_CRS_STACK_SIZE
	.align		4
.L_207:
        /*0074*/ 	.byte	0x04, 0x1e
        /*0076*/ 	.short	(.L_209 - .L_208)
.L_208:
        /*0078*/ 	.word	0x00000000


	//----- nvinfo : EIATTR_CBANK_PARAM_SIZE
	.align		4
.L_209:
        /*007c*/ 	.byte	0x03, 0x19
        /*007e*/ 	.short	0x0b60


	//----- nvinfo : EIATTR_PARAM_CBANK
	.align		4
        /*0080*/ 	.byte	0x04, 0x0a
        /*0082*/ 	.short	(.L_211 - .L_210)
	.align		4
.L_210:
        /*0084*/ 	.word	index@(.nv.constant0._Z25multi_tensor_apply_kernelI18TensorListMetadataILi2ELb0EEN18transformer_engine18multi_tensor_scale12ScaleFunctorIf6__halfEEJfEEvlPViT_T0_DpT1_)
        /*0088*/ 	.short	0x0380
        /*008a*/ 	.short	0x0b60


	//----- nvinfo : EIATTR_SW_WAR
	.align		4
.L_211:
        /*008c*/ 	.byte	0x04, 0x36
        /*008e*/ 	.short	(.L_213 - .L_212)
.L_212:
        /*0090*/ 	.word	0x00000008
.L_213:


//--------------------- .nv.info._Z25multi_tensor_apply_kernelI18TensorListMetadataILi2ELb0EEN18transformer_engine18multi_tensor_scale12ScaleFunctorIffEEJfEEvlPViT_T0_DpT1_ --------------------------
	.section	.nv.info._Z25multi_tensor_apply_kernelI18TensorListMetadataILi2ELb0EEN18transformer_engine18multi_tensor_scale12ScaleFunctorIffEEJfEEvlPViT_T0_DpT1_,"",@"SHT_CUDA_INFO"
	.sectionflags	@""
	.align	4


	//----- nvinfo : EIATTR_CUDA_API_VERSION
	.align		4
        /*0000*/ 	.byte	0x04, 0x37
        /*0002*/ 	.short	(.L_215 - .L_214)
.L_214:
        /*0004*/ 	.word	0x00000082


	//----- nvinfo : EIATTR_KPARAM_INFO
	.align		4
.L_215:
        /*0008*/ 	.byte	0x04, 0x17
        /*000a*/ 	.short	(.L_217 - .L_216)
.L_216:
        /*000c*/ 	.word	0x00000000
        /*0010*/ 	.short	0x0004
        /*0012*/ 	.short	0x0b5c
        /*0014*/ 	.byte	0x00, 0xf0, 0x11, 0x00


	//----- nvinfo : EIATTR_KPARAM_INFO
	.align		4
.L_217:
        /*0018*/ 	.byte	0x04, 0x17
        /*001a*/ 	.short	(.L_219 - .L_218)
.L_218:
        /*001c*/ 	.word	0x00000000
        /*0020*/ 	.short	0x0003
        /*0022*/ 	.short	0x0b58
        /*0024*/ 	.byte	0x00, 0xf0, 0x05, 0x00


	//----- nvinfo : EIATTR_KPARAM_INFO
	.align		4
.L_219:
        /*0028*/ 	.byte	0x04, 0x17
        /*002a*/ 	.short	(.L_221 - .L_220)
.L_220:
        /*002c*/ 	.word	0x00000000
        /*0030*/ 	.short	0x0002
        /*0032*/ 	.short	0x0010
        /*0034*/ 	.byte	0x00, 0xf0, 0x21, 0x2d


	//----- nvinfo : EIATTR_KPARAM_INFO
	.align		4
.L_221:
        /*0038*/ 	.byte	0x04, 0x17
        /*003a*/ 	.short	(.L_223 - .L_222)
.L_222:
        /*003c*/ 	.word	0x00000000
        /*0040*/ 	.short	0x0001
        /*0042*/ 	.short	0x0008
        /*0044*/ 	.byte	0x00, 0xf5, 0x21, 0x00


	//----- nvinfo : EIATTR_KPARAM_INFO
	.align		4
.L_223:
        /*0048*/ 	.byte	0x04, 0x17
        /*004a*/ 	.short	(.L_225 - .L_224)
.L_224:
        /*004c*/ 	.word	0x00000000
        /*0050*/ 	.short	0x0000
        /*0052*/ 	.short	0x0000
        /*0054*/ 	.byte	0x00, 0xf0, 0x21, 0x00


	//----- nvinfo : EIATTR_SPARSE_MMA_MASK
	.align		4
.L_225:
        /*0058*/ 	.byte	0x03, 0x50
        /*005a*/ 	.short	0x0000


	//----- nvinfo : EIATTR_MAXREG_COUNT
	.align		4
        /*005c*/ 	.byte	0x03, 0x1b
        /*005e*/ 	.short	0x00ff


	//----- nvinfo : EIATTR_MERCURY_ISA_VERSION
	.align		4
        /*0060*/ 	.byte	0x03, 0x5f
        /*0062*/ 	.short	0x0101


	//----- nvinfo : EIATTR_VRC_CTA_INIT_COUNT
	.align		4
        /*0064*/ 	.byte	0x02, 0x4a
	.zero		1
	.zero		1


	//----- nvinfo : EIATTR_EXIT_INSTR_OFFSETS
	.align		4
        /*0068*/ 	.byte	0x04, 0x1c
        /*006a*/ 	.short	(.L_227 - .L_226)


	//   ....[0]....
.L_226:
        /*006c*/ 	.word	0x000006d0


	//   ....[1]....
        /*0070*/ 	.word	0x00000710


	//----- nvinfo : EIATTR_CRS_STACK_SIZE
	.align		4
.L_227:
        /*0074*/ 	.byte	0x04, 0x1e
        /*0076*/ 	.short	(.L_229 - .L_228)
.L_228:
        /*0078*/ 	.word	0x00000000


	//----- nvinfo : EIATTR_CBANK_PARAM_SIZE
	.align		4
.L_229:
        /*007c*/ 	.byte	0x03, 0x19
        /*007e*/ 	.short	0x0b60


	//----- nvinfo : EIATTR_PARAM_CBANK
	.align		4
        /*0080*/ 	.byte	0x04, 0x0a
        /*0082*/ 	.short	(.L_231 - .L_230)
	.align		4
.L_230:
        /*0084*/ 	.word	index@(.nv.constant0._Z25multi_tensor_apply_kernelI18TensorListMetadataILi2ELb0EEN18transformer_engine18multi_tensor_scale12ScaleFunctorIffEEJfEEvlPViT_T0_DpT1_)
        /*0088*/ 	.short	0x0380
        /*008a*/ 	.short	0x0b60


	//----- nvinfo : EIATTR_SW_WAR
	.align		4
.L_231:
        /*008c*/ 	.byte	0x04, 0x36
        /*008e*/ 	.short	(.L_233 - .L_232)
.L_232:
        /*0090*/ 	.word	0x00000008
.L_233:


//--------------------- .nv.callgraph             --------------------------
	.section	.nv.callgraph,"",@"SHT_CUDA_CALLGRAPH"
	.align	4
	.sectionentsize	8
	.align		4
        /*0000*/ 	.word	0x00000000
	.align		4
        /*0004*/ 	.word	0xffffffff
	.align		4
        /*0008*/ 	.word	0x00000000
	.align		4
        /*000c*/ 	.word	0xfffffffe
	.align		4
        /*0010*/ 	.word	0x00000000
	.align		4
        /*0014*/ 	.word	0xfffffffd
	.align		4
        /*0018*/ 	.word	0x00000000
	.align		4
        /*001c*/ 	.word	0xfffffffc


//--------------------- .text._Z25multi_tensor_apply_kernelI18TensorListMetadataILi2ELb0EEN18transformer_engine18multi_tensor_scale12ScaleFunctorI13__nv_bfloat16S5_EEJfEEvlPViT_T0_DpT1_ --------------------------
	.section	.text._Z25multi_tensor_apply_kernelI18TensorListMetadataILi2ELb0EEN18transformer_engine18multi_tensor_scale12ScaleFunctorI13__nv_bfloat16S5_EEJfEEvlPViT_T0_DpT1_,"ax",@progbits
	.align	128
        .global         _Z25multi_tensor_apply_kernelI18TensorListMetadataILi2ELb0EEN18transformer_engine18multi_tensor_scale12ScaleFunctorI13__nv_bfloat16S5_EEJfEEvlPViT_T0_DpT1_
        .type           _Z25multi_tensor_apply_kernelI18TensorListMetadataILi2ELb0EEN18transformer_engine18multi_tensor_scale12ScaleFunctorI13__nv_bfloat16S5_EEJfEEvlPViT_T0_DpT1_,@function
        .size           _Z25multi_tensor_apply_kernelI18TensorListMetadataILi2ELb0EEN18transformer_engine18multi_tensor_scale12ScaleFunctorI13__nv_bfloat16S5_EEJfEEvlPViT_T0_DpT1_,(.L_x_54 - _Z25multi_tensor_apply_kernelI18TensorListMetadataILi2ELb0EEN18transformer_engine18multi_tensor_scale12ScaleFunctorI13__nv_bfloat16S5_EEJfEEvlPViT_T0_DpT1_)
        .other          _Z25multi_tensor_apply_kernelI18TensorListMetadataILi2ELb0EEN18transformer_engine18multi_tensor_scale12ScaleFunctorI13__nv_bfloat16S5_EEJfEEvlPViT_T0_DpT1_,@"STO_CUDA_ENTRY STV_DEFAULT"
_Z25multi_tensor_apply_kernelI18TensorListMetadataILi2ELb0EEN18transformer_engine18multi_tensor_scale12ScaleFunctorI13__nv_bfloat16S5_EEJfEEvlPViT_T0_DpT1_:
.text._Z25multi_tensor_apply_kernelI18TensorListMetadataILi2ELb0EEN18transformer_engine18multi_tensor_scale12ScaleFunctorI13__nv_bfloat16S5_EEJfEEvlPViT_T0_DpT1_:
[----:B------:R-:W-:Y:S01]  /*0000*/  LDC R1, c[0x0][0x37c] ;  /* 0x0000df00ff017b82 */ /* 0x000fe20000000800 */
[----:B------:R-:W0:Y:S01]  /*0010*/  S2R R8, SR_CTAID.X ;  /* 0x0000000000087919 */ /* 0x000e220000002500 */
[----:B------:R-:W-:-:S06]  /*0020*/  IMAD.MOV.U32 R5, RZ, RZ, 0x10 ;  /* 0x00000010ff057424 */ /* 0x000fcc00078e00ff */
[----:B------:R-:W1:Y:S01]  /*0030*/  LDC R11, c[0x0][0x380] ;  /* 0x0000e000ff0b7b82 */ /* 0x000e620000000800 */
[----:B------:R-:W2:Y:S07]  /*0040*/  LDCU.64 UR6, c[0x0][0x358] ;  /* 0x00006b00ff0677ac */ /* 0x000eae0008000a00 */
[----:B0-----:R-:W0:Y:S01]  /*0050*/  LDC.U8 R2, c[0x0][R8+0x890] ;  /* 0x0002240008027b82 */ /* 0x001e220000000000 */
[----:B------:R-:W-:-:S04]  /*0060*/  VIADD R3, R8, 0x10 ;  /* 0x0000001008037836 */ /* 0x000fc80000000000 */
[----:B------:R-:W-:-:S06]  /*0070*/  IMAD R0, R8, 0x3, R3 ;  /* 0x0000000308007824 */ /* 0x000fcc00078e0203 */
[----:B------:R-:W1:Y:S01]  /*0080*/  LDC R0, c[0x0][R0+0x9c0] ;  /* 0x0002700000007b82 */ /* 0x000e620000000800 */
[C---:B0-----:R-:W-:Y:S02]  /*0090*/  IMAD R3, R2.reuse, 0x4, R5 ;  /* 0x0000000402037824 */ /* 0x041fe400078e0205 */
[C---:B------:R-:W-:Y:S02]  /*00a0*/  IMAD.SHL.U32 R6, R2.reuse, 0x4, RZ ;  /* 0x0000000402067824 */ /* 0x040fe400078e00ff */
[----:B------:R-:W-:-:S04]  /*00b0*/  IMAD R7, R2, 0x4, R3 ;  /* 0x0000000402077824 */ /* 0x000fc800078e0203 */
[----:B------:R-:W0:Y:S01]  /*00c0*/  LDC R6, c[0x0][R6+0x790] ;  /* 0x0001e40006067b82 */ /* 0x000e220000000800 */
[----:B-1----:R-:W-:-:S07]  /*00d0*/  IMAD R9, R0, R11, RZ ;  /* 0x0000000b00097224 */ /* 0x002fce00078e02ff */
[----:B------:R-:W1:Y:S08]  /*00e0*/  LDC.64 R4, c[0x0][R7+0x380] ;  /* 0x0000e00007047b82 */ /* 0x000e700000000a00 */
[----:B------:R-:W3:Y:S01]  /*00f0*/  LDC.64 R2, c[0x0][R7+0x580] ;  /* 0x0001600007027b82 */ /* 0x000ee20000000a00 */
[----:B0-----:R-:W-:-:S05]  /*0100*/  IMAD.IADD R10, R6, 0x1, -R9 ;  /* 0x00000001060a7824 */ /* 0x001fca00078e0a09 */
[----:B------:R-:W-:Y:S01]  /*0110*/  LOP3.LUT P0, RZ, R10, 0x3, R11, 0xc8, !PT ;  /* 0x000000030aff7812 */ /* 0x000fe2000780c80b */
[----:B-1----:R-:W-:-:S03]  /*0120*/  IMAD.WIDE R4, R9, 0x2, R4 ;  /* 0x0000000209047825 */ /* 0x002fc600078e0204 */
[----:B------:R-:W-:Y:S01]  /*0130*/  LOP3.LUT P1, RZ, R4, 0x7, RZ, 0xc0, !PT ;  /* 0x0000000704ff7812 */ /* 0x000fe2000782c0ff */
[----:B---3--:R-:W-:-:S03]  /*0140*/  IMAD.WIDE R2, R9, 0x2, R2 ;  /* 0x0000000209027825 */ /* 0x008fc600078e0202 */
[----:B------:R-:W-:-:S04]  /*0150*/  LOP3.LUT P2, RZ, R2, 0x7, RZ, 0xc0, !PT ;  /* 0x0000000702ff7812 */ /* 0x000fc8000784c0ff */
[----:B------:R-:W-:-:S13]  /*0160*/  PLOP3.LUT P0, PT, P2, P0, P1, 0x1, 0x0 ;  /* 0x000000000000781c */ /* 0x000fda0001700011 */
[----:B--2---:R-:W-:Y:S05]  /*0170*/  @P0 BRA `(.L_x_0) ;  /* 0x0000000000f40947 */ /* 0x004fea0003800000 */
[----:B------:R-:W-:Y:S01]  /*0180*/  VIMNMX R0, PT, PT, R10, R11, PT ;  /* 0x0000000b0a007248 */ /* 0x000fe20003fe0100 */
[----:B------:R-:W-:-:S03]  /*0190*/  HFMA2 R8, -RZ, RZ, 0, 5.9604644775390625e-08 ;  /* 0x00000001ff087431 */ /* 0x000fc600000001ff */
[----:B------:R-:W-:-:S13]  /*01a0*/  ISETP.GE.AND P0, PT, R0, 0x1, PT ;  /* 0x000000010000780c */ /* 0x000fda0003f06270 */
[----:B------:R-:W-:Y:S05]  /*01b0*/  @!P0 BRA `(.L_x_1) ;  /* 0x0000000400988947 */ /* 0x000fea0003800000 */
[----:B------:R-:W0:Y:S01]  /*01c0*/  S2R R23, SR_TID.X ;  /* 0x0000000000177919 */ /* 0x000e220000002100 */
[----:B------:R-:W-:Y:S01]  /*01d0*/  IMAD.MOV.U32 R8, RZ, RZ, 0x1 ;  /* 0x00000001ff087424 */ /* 0x000fe200078e00ff */
[----:B------:R-:W-:Y:S01]  /*01e0*/  VIMNMX.U32 R0, PT, PT, R10, R11, PT ;  /* 0x0000000b0a007248 */ /* 0x000fe20003fe0000 */
[----:B------:R-:W1:Y:S01]  /*01f0*/  LDCU UR5, c[0x0][0x360] ;  /* 0x00006c00ff0577ac */ /* 0x000e620008000800 */
[----:B------:R-:W2:Y:S01]  /*0200*/  LDCU UR8, c[0x0][0xedc] ;  /* 0x0001db80ff0877ac */ /* 0x000ea20008000800 */
[----:B------:R-:W-:-:S05]  /*0210*/  UMOV UR4, URZ ;  /* 0x000000ff00047c82 */ /* 0x000fca0008000000 */
.L_x_2:
[----:B0-----:R-:W-:Y:S01]  /*0220*/  VIADD R21, R23, UR4 ;  /* 0x0000000417157c36 */ /* 0x001fe20008000000 */
[----:B------:R-:W-:Y:S02]  /*0230*/  PRMT R22, RZ, 0x7610, R22 ;  /* 0x00007610ff167816 */ /* 0x000fe40000000016 */
[----:B------:R-:W-:Y:S01]  /*0240*/  PRMT R16, RZ, 0x7610, R16 ;  /* 0x00007610ff107816 */ /* 0x000fe20000000010 */
[C---:B-1----:R-:W-:Y:S01]  /*0250*/  VIADD R19, R21.reuse, UR5 ;  /* 0x0000000515137c36 */ /* 0x042fe20008000000 */
[-C--:B------:R-:W-:Y:S02]  /*0260*/  ISETP.GE.AND P1, PT, R21, R0.reuse, PT ;  /* 0x000000001500720c */ /* 0x080fe40003f26270 */
[----:B------:R-:W-:Y:S01]  /*0270*/  PRMT R18, RZ, 0x7610, R18 ;  /* 0x00007610ff127816 */ /* 0x000fe20000000012 */
[C---:B------:R-:W-:Y:S01]  /*0280*/  VIADD R17, R19.reuse, UR5 ;  /* 0x0000000513117c36 */ /* 0x040fe20008000000 */
[----:B------:R-:W-:Y:S02]  /*0290*/  ISETP.GE.AND P4, PT, R19, R0, PT ;  /* 0x000000001300720c */ /* 0x000fe40003f86270 */
[----:B------:R-:W-:-:S02]  /*02a0*/  PRMT R20, RZ, 0x7610, R20 ;  /* 0x00007610ff147816 */ /* 0x000fc40000000014 */
[C---:B------:R-:W-:Y:S02]  /*02b0*/  IADD3 R9, PT, PT, R17.reuse, UR5, RZ ;  /* 0x0000000511097c10 */ /* 0x040fe4000fffe0ff */
[-C--:B------:R-:W-:Y:S02]  /*02c0*/  ISETP.GE.AND P3, PT, R17, R0.reuse, PT ;  /* 0x000000001100720c */ /* 0x080fe40003f66270 */
[----:B------:R-:W-:Y:S01]  /*02d0*/  ISETP.GE.AND P2, PT, R9, R0, PT ;  /* 0x000000000900720c */ /* 0x000fe20003f46270 */
[----:B------:R-:W-:-:S04]  /*02e0*/  @!P1 IMAD.WIDE R6, R21, 0x2, R4 ;  /* 0x0000000215069825 */ /* 0x000fc800078e0204 */
[--C-:B------:R-:W-:Y:S01]  /*02f0*/  @!P4 IMAD.WIDE R10, R19, 0x2, R4.reuse ;  /* 0x00000002130ac825 */ /* 0x100fe200078e0204 */
[----:B------:R-:W3:Y:S04]  /*0300*/  @!P1 LDG.E.U16 R16, desc[UR6][R6.64] ;  /* 0x0000000606109981 */ /* 0x000ee8000c1e1500 */
[----:B------:R0:W4:Y:S01]  /*0310*/  @!P4 LDG.E.U16 R18, desc[UR6][R10.64] ;  /* 0x000000060a12c981 */ /* 0x000122000c1e1500 */
[----:B------:R-:W-:-:S04]  /*0320*/  @!P3 IMAD.WIDE R12, R17, 0x2, R4 ;  /* 0x00000002110cb825 */ /* 0x000fc800078e0204 */
[----:B------:R-:W-:Y:S01]  /*0330*/  @!P2 IMAD.WIDE R14, R9, 0x2, R4 ;  /* 0x00000002090ea825 */ /* 0x000fe200078e0204 */
[----:B------:R1:W5:Y:S04]  /*0340*/  @!P3 LDG.E.U16 R20, desc[UR6][R12.64] ;  /* 0x000000060c14b981 */ /* 0x000368000c1e1500 */
[----:B------:R2:W5:Y:S01]  /*0350*/  @!P2 LDG.E.U16 R22, desc[UR6][R14.64] ;  /* 0x000000060e16a981 */ /* 0x000562000c1e1500 */
[----:B------:R-:W-:Y:S01]  /*0360*/  LOP3.LUT P0, RZ, R8, 0xff, RZ, 0xc0, !PT ;  /* 0x000000ff08ff7812 */ /* 0x000fe2000780c0ff */
[----:B0-----:R-:W-:-:S04]  /*0370*/  @!P4 IMAD.WIDE R10, R19, 0x2, R2 ;  /* 0x00000002130ac825 */ /* 0x001fc800078e0202 */
[----:B-1----:R-:W-:-:S04]  /*0380*/  @!P3 IMAD.WIDE R12, R17, 0x2, R2 ;  /* 0x00000002110cb825 */ /* 0x002fc800078e0202 */
[----:B--2---:R-:W-:Y:S01]  /*0390*/  @!P2 IMAD.WIDE R14, R9, 0x2, R2 ;  /* 0x00000002090ea825 */ /* 0x004fe200078e0202 */
[----:B------:R-:W-:-:S03]  /*03a0*/  ULEA UR4, UR5, UR4, 0x2 ;  /* 0x0000000405047291 */ /* 0x000fc6000f8e10ff */
[----:B---3--:R-:W-:Y:S02]  /*03b0*/  IMAD.U32 R16, R16, 0x10000, RZ ;  /* 0x0001000010107824 */ /* 0x008fe400078e00ff */
[----:B----4-:R-:W-:Y:S02]  /*03c0*/  IMAD.U32 R18, R18, 0x10000, RZ ;  /* 0x0001000012127824 */ /* 0x010fe400078e00ff */
[----:B------:R-:W-:Y:S01]  /*03d0*/  FMUL R24, R16, UR8 ;  /* 0x0000000810187c20 */ /* 0x000fe20008400000 */
[----:B-----5:R-:W-:Y:S02]  /*03e0*/  IMAD.U32 R20, R20, 0x10000, RZ ;  /* 0x0001000014147824 */ /* 0x020fe400078e00ff */
[----:B------:R-:W-:Y:S02]  /*03f0*/  IMAD.U32 R22, R22, 0x10000, RZ ;  /* 0x0001000016167824 */ /* 0x000fe400078e00ff */
[----:B------:R-:W-:Y:S02]  /*0400*/  FMUL R25, R18, UR8 ;  /* 0x0000000812197c20 */ /* 0x000fe40008400000 */
[----:B------:R-:W-:Y:S01]  /*0410*/  FMUL R6, R22, UR8 ;  /* 0x0000000816067c20 */ /* 0x000fe20008400000 */
[----:B------:R-:W-:Y:S01]  /*0420*/  FMUL R26, R20, UR8 ;  /* 0x00000008141a7c20 */ /* 0x000fe20008400000 */
[----:B------:R-:W-:-:S03]  /*0430*/  F2FP.BF16.F32.PACK_AB R24, RZ, R24 ;  /* 0x00000018ff18723e */ /* 0x000fc600000010ff */
[----:B------:R-:W-:Y:S01]  /*0440*/  F2FP.BF16.F32.PACK_AB R8, RZ, R6 ;  /* 0x00000006ff08723e */ /* 0x000fe200000010ff */
[----:B------:R-:W-:Y:S01]  /*0450*/  @!P1 IMAD.WIDE R6, R21, 0x2, R2 ;  /* 0x0000000215069825 */ /* 0x000fe200078e0202 */
[----:B------:R-:W-:Y:S02]  /*0460*/  F2FP.BF16.F32.PACK_AB R25, RZ, R25 ;  /* 0x00000019ff19723e */ /* 0x000fe400000010ff */
[----:B------:R-:W-:Y:S02]  /*0470*/  F2FP.BF16.F32.PACK_AB R26, RZ, R26 ;  /* 0x0000001aff1a723e */ /* 0x000fe400000010ff */
[----:B------:R-:W-:Y:S01]  /*0480*/  PRMT R9, R8, 0x7610, R9 ;  /* 0x0000761008097816 */ /* 0x000fe20000000009 */
[----:B------:R3:W-:Y:S04]  /*0490*/  @!P1 STG.E.U16 desc[UR6][R6.64], R24 ;  /* 0x0000001806009986 */ /* 0x0007e8000c101506 */
[----:B------:R3:W-:Y:S04]  /*04a0*/  @!P4 STG.E.U16 desc[UR6][R10.64], R25 ;  /* 0x000000190a00c986 */ /* 0x0007e8000c101506 */
[----:B------:R3:W-:Y:S04]  /*04b0*/  @!P3 STG.E.U16 desc[UR6][R12.64], R26 ;  /* 0x0000001a0c00b986 */ /* 0x0007e8000c101506 */
[----:B------:R3:W-:Y:S01]  /*04c0*/  @!P2 STG.E.U16 desc[UR6][R14.64], R9 ;  /* 0x000000090e00a986 */ /* 0x0007e2000c101506 */
[----:B------:R-:W-:-:S02]  /*04d0*/  FSETP.EQU.OR P0, PT, |R16|, +INF , !P0 ;  /* 0x7f8000001000780b */ /* 0x000fc4000470a600 */
[----:B------:R-:W-:Y:S02]  /*04e0*/  ISETP.LE.AND P1, PT, R0, UR4, PT ;  /* 0x0000000400007c0c */ /* 0x000fe4000bf23270 */
[----:B------:R-:W-:-:S04]  /*04f0*/  FSETP.EQU.OR P0, PT, |R18|, +INF , P0 ;  /* 0x7f8000001200780b */ /* 0x000fc8000070a600 */
[----:B------:R-:W-:-:S04]  /*0500*/  FSETP.EQU.OR P0, PT, |R20|, +INF , P0 ;  /* 0x7f8000001400780b */ /* 0x000fc8000070a600 */
[----:B------:R-:W-:-:S04]  /*0510*/  FSETP.NE.AND P0, PT, |R22|, +INF , !P0 ;  /* 0x7f8000001600780b */ /* 0x000fc80004705200 */
[----:B------:R-:W-:Y:S01]  /*0520*/  SEL R8, RZ, 0x1, !P0 ;  /* 0x00000001ff087807 */ /* 0x000fe20004000000 */
[----:B---3--:R-:W-:Y:S08]  /*0530*/  @!P1 BRA `(.L_x_2) ;  /* 0xfffffffc00389947 */ /* 0x008ff0000383ffff */
[----:B------:R-:W-:Y:S05]  /*0540*/  BRA `(.L_x_1) ;  /* 0x0000000000b47947 */ /* 0x000fea0003800000 */
.L_x_0:
[----:B------:R-:W0:Y:S01]  /*0550*/  S2R R7, SR_TID.X ;  /* 0x0000000000077919 */ /* 0x000e220000002100 */
[----:B------:R-:W-:Y:S01]  /*0560*/  VIMNMX R9, PT, PT, R10, R11, PT ;  /* 0x0000000b0a097248 */ /* 0x000fe20003fe0100 */
[----:B------:R-:W1:Y:S01]  /*0570*/  LDCU UR4, c[0x0][0xedc] ;  /* 0x0001db80ff0477ac */ /* 0x000e620008000800 */
[----:B------:R-:W-:Y:S01]  /*0580*/  BSSY.RECONVERGENT B0, `(.L_x_1) ;  /* 0x0000029000007945 */ /* 0x000fe20003800200 */
[----:B------:R-:W-:Y:S01]  /*0590*/  IMAD.MOV.U32 R8, RZ, RZ, 0x1 ;  /* 0x00000001ff087424 */ /* 0x000fe200078e00ff */
[----:B0-----:R-:W-:-:S04]  /*05a0*/  SHF.L.U32 R0, R7, 0x2, RZ ;  /* 0x0000000207007819 */ /* 0x001fc800000006ff */
[----:B------:R-:W-:-:S13]  /*05b0*/  ISETP.GT.AND P0, PT, R9, R0, PT ;  /* 0x000000000900720c */ /* 0x000fda0003f04270 */
[----:B-1----:R-:W-:Y:S05]  /*05c0*/  @!P0 BRA `(.L_x_3) ;  /* 0x0000000000908947 */ /* 0x002fea0003800000 */
[----:B------:R-:W0:Y:S01]  /*05d0*/  LDC R0, c[0x0][0x360] ;  /* 0x0000d800ff007b82 */ /* 0x000e220000000800 */
[----:B------:R-:W-:Y:S01]  /*05e0*/  IMAD.MOV.U32 R8, RZ, RZ, 0x1 ;  /* 0x00000001ff087424 */ /* 0x000fe200078e00ff */
[----:B------:R-:W-:-:S07]  /*05f0*/  VIMNMX.U32 R6, PT, PT, R10, R11, PT ;  /* 0x0000000b0a067248 */ /* 0x000fce0003fe0000 */
.L_x_4:
[----:B------:R-:W-:-:S06]  /*0600*/  IMAD.WIDE R12, R7, 0x8, R4 ;  /* 0x00000008070c7825 */ /* 0x000fcc00078e0204 */
[----:B------:R-:W2:Y:S01]  /*0610*/  LDG.E.64 R12, desc[UR6][R12.64] ;  /* 0x000000060c0c7981 */ /* 0x000ea2000c1e1b00 */
[----:B------:R-:W-:Y:S02]  /*0620*/  LOP3.LUT P0, RZ, R8, 0xff, RZ, 0xc0, !PT ;  /* 0x000000ff08ff7812 */ /* 0x000fe4000780c0ff */
[--C-:B--2---:R-:W-:Y:S01]  /*0630*/  SHF.R.U64 R9, R12, 0x10, R13.reuse ;  /* 0x000000100c097819 */ /* 0x104fe2000000120d */
[--C-:B------:R-:W-:Y:S01]  /*0640*/  IMAD.MOV.U32 R10, RZ, RZ, R13.reuse ;  /* 0x000000ffff0a7224 */ /* 0x100fe200078e000d */
[----:B------:R-:W-:-:S03]  /*0650*/  SHF.R.U32.HI R11, RZ, 0x10, R13 ;  /* 0x00000010ff0b7819 */ /* 0x000fc6000001160d */
[----:B------:R-:W-:Y:S01]  /*0660*/  IMAD.U32 R9, R9, 0x10000, RZ ;  /* 0x0001000009097824 */ /* 0x000fe200078e00ff */
[----:B------:R-:W-:Y:S01]  /*0670*/  SHF.L.U32 R10, R10, 0x10, RZ ;  /* 0x000000100a0a7819 */ /* 0x000fe200000006ff */
[----:B------:R-:W-:Y:S02]  /*0680*/  IMAD.U32 R20, R11, 0x10000, RZ ;  /* 0x000100000b147824 */ /* 0x000fe400078e00ff */
[----:B------:R-:W-:Y:S01]  /*0690*/  FMUL R14, R9, UR4 ;  /* 0x00000004090e7c20 */ /* 0x000fe20008400000 */
[----:B------:R-:W-:Y:S02]  /*06a0*/  IMAD.U32 R11, R12, 0x10000, RZ ;  /* 0x000100000c0b7824 */ /* 0x000fe400078e00ff */
[----:B------:R-:W-:Y:S01]  /*06b0*/  FMUL R18, R20, UR4 ;  /* 0x0000000414127c20 */ /* 0x000fe20008400000 */
[----:B------:R-:W-:Y:S01]  /*06c0*/  FMUL R17, R10, UR4 ;  /* 0x000000040a117c20 */ /* 0x000fe20008400000 */
[C---:B------:R-:W-:Y:S01]  /*06d0*/  FMUL R16, R11.reuse, UR4 ;  /* 0x000000040b107c20 */ /* 0x040fe20008400000 */
[----:B------:R-:W1:Y:S01]  /*06e0*/  F2F.BF16.F32 R14, R14 ;  /* 0x0000000e000e7304 */ /* 0x000e620000202000 */
[----:B------:R-:W-:-:S04]  /*06f0*/  FSETP.EQU.OR P0, PT, |R11|, +INF , !P0 ;  /* 0x7f8000000b00780b */ /* 0x000fc8000470a600 */
[----:B------:R-:W-:-:S03]  /*0700*/  FSETP.EQU.OR P0, PT, |R9|, +INF , P0 ;  /* 0x7f8000000900780b */ /* 0x000fc6000070a600 */
[----:B------:R-:W2:Y:S01]  /*0710*/  F2F.BF16.F32 R15, R18 ;  /* 0x00000012000f7304 */ /* 0x000ea20000202000 */
[----:B------:R-:W-:-:S04]  /*0720*/  FSETP.EQU.OR P0, PT, |R10|, +INF , P0 ;  /* 0x7f8000000a00780b */ /* 0x000fc8000070a600 */
[----:B------:R-:W-:Y:S01]  /*0730*/  FSETP.NE.AND P0, PT, |R20|, +INF , !P0 ;  /* 0x7f8000001400780b */ /* 0x000fe20004705200 */
[----:B-1----:R-:W-:Y:S02]  /*0740*/  IMAD.WIDE.U32 R12, R14, 0x10000, RZ ;  /* 0x000100000e0c7825 */ /* 0x002fe400078e00ff */
[----:B------:R-:W1:Y:S01]  /*0750*/  F2F.BF16.F32 R17, R17 ;  /* 0x0000001100117304 */ /* 0x000e620000202000 */
[----:B------:R-:W-:Y:S01]  /*0760*/  SEL R8, RZ, 0x1, !P0 ;  /* 0x00000001ff087807 */ /* 0x000fe20004000000 */
[----:B--2---:R-:W-:-:S06]  /*0770*/  IMAD.U32 R15, R15, 0x10000, RZ ;  /* 0x000100000f0f7824 */ /* 0x004fcc00078e00ff */
[----:B------:R-:W2:Y:S01]  /*0780*/  F2F.BF16.F32 R19, R16 ;  /* 0x0000001000137304 */ /* 0x000ea20000202000 */
[----:B-1----:R-:W-:Y:S02]  /*0790*/  LOP3.LUT R15, R13, R15, R17, 0xfe, !PT ;  /* 0x0000000f0d0f7212 */ /* 0x002fe400078efe11 */
[----:B--2---:R-:W-:Y:S01]  /*07a0*/  LOP3.LUT R14, R12, R19, RZ, 0xfc, !PT ;  /* 0x000000130c0e7212 */ /* 0x004fe200078efcff */
[----:B------:R-:W-:Y:S01]  /*07b0*/  IMAD.WIDE R12, R7, 0x8, R2 ;  /* 0x00000008070c7825 */ /* 0x000fe200078e0202 */
[----:B0-----:R-:W-:-:S04]  /*07c0*/  IADD3 R7, PT, PT, R0, R7, RZ ;  /* 0x0000000700077210 */ /* 0x001fc80007ffe0ff */
[----:B------:R1:W-:Y:S01]  /*07d0*/  STG.E.64 desc[UR6][R12.64], R14 ;  /* 0x0000000e0c007986 */ /* 0x0003e2000c101b06 */
[----:B------:R-:W-:-:S05]  /*07e0*/  IMAD.SHL.U32 R9, R7, 0x4, RZ ;  /* 0x0000000407097824 */ /* 0x000fca00078e00ff */
[----:B------:R-:W-:-:S13]  /*07f0*/  ISETP.GE.AND P1, PT, R9, R6, PT ;  /* 0x000000060900720c */ /* 0x000fda0003f26270 */
[----:B-1----:R-:W-:Y:S05]  /*0800*/  @!P1 BRA `(.L_x_4) ;  /* 0xfffffffc007c9947 */ /* 0x002fea000383ffff */
.L_x_3:
[----:B------:R-:W-:Y:S05]  /*0810*/  BSYNC.RECONVERGENT B0 ;  /* 0x0000000000007941 */ /* 0x000fea0003800200 */
.L_x_1:
[----:B------:R-:W-:-:S04]  /*0820*/  PRMT R0, R8, 0x9910, RZ ;  /* 0x0000991008007816 */ /* 0x000fc800000000ff */
[----:B------:R-:W-:-:S13]  /*0830*/  ISETP.NE.AND P0, PT, R0, RZ, PT ;  /* 0x000000ff0000720c */ /* 0x000fda0003f05270 */
[----:B------:R-:W-:Y:S05]  /*0840*/  @P0 EXIT ;  /* 0x000000000000094d */ /* 0x000fea0003800000 */
[----:B------:R-:W0:Y:S01]  /*0850*/  LDC.64 R2, c[0x0][0x388] ;  /* 0x0000e200ff027b82 */ /* 0x000e220000000a00 */
[----:B------:R-:W-:-:S05]  /*0860*/  IMAD.MOV.U32 R5, RZ, RZ, 0x1 ;  /* 0x00000001ff057424 */ /* 0x000fca00078e00ff */
[----:B0-----:R-:W-:Y:S01]  /*0870*/  STG.E.STRONG.SYS desc[UR6][R2.64], R5 ;  /* 0x0000000502007986 */ /* 0x001fe2000c115906 */
[----:B------:R-:W-:Y:S05]  /*0880*/  EXIT ;  /* 0x000000000000794d */ /* 0x000fea0003800000 */
.L_x_5:
[----:B------:R-:W-:-:S00]  /*0890*/  BRA `(.L_x_5) ;  /* 0xfffffffc00fc7947 */ /* 0x000fc0000383ffff */
[----:B------:R-:W-:-:S00]  /*08a0*/  NOP ;  /* 0x0000000000007918 */ /* 0x000fc00000000000 */
        /* <DEDUP_REMOVED lines=13> */
.L_x_54:


//--------------------- .text._Z25multi_tensor_apply_kernelI18TensorListMetadataILi2ELb0EEN18transformer_engine18multi_tensor_scale12ScaleFunctorI13__nv_bfloat166__halfEEJfEEvlPViT_T0_DpT1_ --------------------------
	.section	.text._Z25multi_tensor_apply_kernelI18TensorListMetadataILi2ELb0EEN18transformer_engine18multi_tensor_scale12ScaleFunctorI13__nv_bfloat166__halfEEJfEEvlPViT_T0_DpT1_,"ax",@progbits
	.align	128
        .global         _Z25multi_tensor_apply_kernelI18TensorListMetadataILi2ELb0EEN18transformer_engine18multi_tensor_scale12ScaleFunctorI13__nv_bfloat166__halfEEJfEEvlPViT_T0_DpT1_
        .type           _Z25multi_tensor_apply_kernelI18TensorListMetadataILi2ELb0EEN18transformer_engine18multi_tensor_scale12ScaleFunctorI13__nv_bfloat166__halfEEJfEEvlPViT_T0_DpT1_,@function
        .size           _Z25multi_tensor_apply_kernelI18TensorListMetadataILi2ELb0EEN18transformer_engine18multi_tensor_scale12ScaleFunctorI13__nv_bfloat166__halfEEJfEEvlPViT_T0_DpT1_,(.L_x_55 - _Z25multi_tensor_apply_kernelI18TensorListMetadataILi2ELb0EEN18transformer_engine18multi_tensor_scale12ScaleFunctorI13__nv_bfloat166__halfEEJfEEvlPViT_T0_DpT1_)
        .other          _Z25multi_tensor_apply_kernelI18TensorListMetadataILi2ELb0EEN18transformer_engine18multi_tensor_scale12ScaleFunctorI13__nv_bfloat166__halfEEJfEEvlPViT_T0_DpT1_,@"STO_CUDA_ENTRY STV_DEFAULT"
_Z25multi_tensor_apply_kernelI18TensorListMetadataILi2ELb0EEN18transformer_engine18multi_tensor_scale12ScaleFunctorI13__nv_bfloat166__halfEEJfEEvlPViT_T0_DpT1_:
.text._Z25multi_tensor_apply_kernelI18TensorListMetadataILi2ELb0EEN18transformer_engine18multi_tensor_scale12ScaleFunctorI13__nv_bfloat166__halfEEJfEEvlPViT_T0_DpT1_:
        /* <DEDUP_REMOVED lines=34> */
.L_x_8:
        /* <DEDUP_REMOVED lines=33> */
[----:B------:R-:W-:-:S03]  /*0430*/  F2FP.F16.F32.PACK_AB R24, RZ, R24 ;  /* 0x00000018ff18723e */ /* 0x000fc600000000ff */
[----:B------:R-:W-:Y:S01]  /*0440*/  F2FP.F16.F32.PACK_AB R8, RZ, R6 ;  /* 0x00000006ff08723e */ /* 0x000fe200000000ff */
[----:B------:R-:W-:Y:S01]  /*0450*/  @!P1 IMAD.WIDE R6, R21, 0x2, R2 ;  /* 0x0000000215069825 */ /* 0x000fe200078e0202 */
[----:B------:R-:W-:Y:S02]  /*0460*/  F2FP.F16.F32.PACK_AB R25, RZ, R25 ;  /* 0x00000019ff19723e */ /* 0x000fe400000000ff */
[----:B------:R-:W-:Y:S02]  /*0470*/  F2FP.F16.F32.PACK_AB R26, RZ, R26 ;  /* 0x0000001aff1a723e */ /* 0x000fe400000000ff */
        /* <DEDUP_REMOVED lines=13> */
.L_x_6:
        /* <DEDUP_REMOVED lines=11> */
.L_x_10:
        /* <DEDUP_REMOVED lines=14> */
[----:B------:R-:W1:Y:S01]  /*06e0*/  F2F.F16.F32 R14, R14 ;  /* 0x0000000e000e7304 */ /* 0x000e620000200800 */
[----:B------:R-:W-:-:S04]  /*06f0*/  FSETP.EQU.OR P0, PT, |R11|, +INF , !P0 ;  /* 0x7f8000000b00780b */ /* 0x000fc8000470a600 */
[----:B------:R-:W-:-:S03]  /*0700*/  FSETP.EQU.OR P0, PT, |R9|, +INF , P0 ;  /* 0x7f8000000900780b */ /* 0x000fc6000070a600 */
[----:B------:R-:W2:Y:S01]  /*0710*/  F2F.F16.F32 R15, R18 ;  /* 0x00000012000f7304 */ /* 0x000ea20000200800 */
[----:B------:R-:W-:-:S04]  /*0720*/  FSETP.EQU.OR P0, PT, |R10|, +INF , P0 ;  /* 0x7f8000000a00780b */ /* 0x000fc8000070a600 */
[----:B------:R-:W-:Y:S01]  /*0730*/  FSETP.NE.AND P0, PT, |R20|, +INF , !P0 ;  /* 0x7f8000001400780b */ /* 0x000fe20004705200 */
[----:B-1----:R-:W-:Y:S02]  /*0740*/  IMAD.WIDE.U32 R12, R14, 0x10000, RZ ;  /* 0x000100000e0c7825 */ /* 0x002fe400078e00ff */
[----:B------:R-:W1:Y:S01]  /*0750*/  F2F.F16.F32 R17, R17 ;  /* 0x0000001100117304 */ /* 0x000e620000200800 */
[----:B------:R-:W-:Y:S01]  /*0760*/  SEL R8, RZ, 0x1, !P0 ;  /* 0x00000001ff087807 */ /* 0x000fe20004000000 */
[----:B--2---:R-:W-:-:S06]  /*0770*/  IMAD.U32 R15, R15, 0x10000, RZ ;  /* 0x000100000f0f7824 */ /* 0x004fcc00078e00ff */
[----:B------:R-:W2:Y:S01]  /*0780*/  F2F.F16.F32 R19, R16 ;  /* 0x0000001000137304 */ /* 0x000ea20000200800 */
        /* <DEDUP_REMOVED lines=8> */
.L_x_9:
[----:B------:R-:W-:Y:S05]  /*0810*/  BSYNC.RECONVERGENT B0 ;  /* 0x0000000000007941 */ /* 0x000fea0003800200 */
.L_x_7:
[----:B------:R-:W-:-:S04]  /*0820*/  PRMT R0, R8, 0x9910, RZ ;  /* 0x0000991008007816 */ /* 0x000fc800000000ff */
[----:B------:R-:W-:-:S13]  /*0830*/  ISETP.NE.AND P0, PT, R0, RZ, PT ;  /* 0x000000ff0000720c */ /* 0x000fda0003f05270 */
[----:B------:R-:W-:Y:S05]  /*0840*/  @P0 EXIT ;  /* 0x000000000000094d */ /* 0x000fea0003800000 */
[----:B------:R-:W0:Y:S01]  /*0850*/  LDC.64 R2, c[0x0][0x388] ;  /* 0x0000e200ff027b82 */ /* 0x000e220000000a00 */
[----:B------:R-:W-:-:S05]  /*0860*/  IMAD.MOV.U32 R5, RZ, RZ, 0x1 ;  /* 0x00000001ff057424 */ /* 0x000fca00078e00ff */
[----:B0-----:R-:W-:Y:S01]  /*0870*/  STG.E.STRONG.SYS desc[UR6][R2.64], R5 ;  /* 0x0000000502007986 */ /* 0x001fe2000c115906 */
[----:B------:R-:W-:Y:S05]  /*0880*/  EXIT ;  /* 0x000000000000794d */ /* 0x000fea0003800000 */
.L_x_11:
        /* <DEDUP_REMOVED lines=15> */
.L_x_55:


//--------------------- .text._Z25multi_tensor_apply_kernelI18TensorListMetadataILi2ELb0EEN18transformer_engine18multi_tensor_scale12ScaleFunctorI13__nv_bfloat16fEEJfEEvlPViT_T0_DpT1_ --------------------------
	.section	.text._Z25multi_tensor_apply_kernelI18TensorListMetadataILi2ELb0EEN18transformer_engine18multi_tensor_scale12ScaleFunctorI13__nv_bfloat16fEEJfEEvlPViT_T0_DpT1_,"ax",@progbits
	.align	128
        .global         _Z25multi_tensor_apply_kernelI18TensorListMetadataILi2ELb0EEN18transformer_engine18multi_tensor_scale12ScaleFunctorI13__nv_bfloat16fEEJfEEvlPViT_T0_DpT1_
        .type           _Z25multi_tensor_apply_kernelI18TensorListMetadataILi2ELb0EEN18transformer_engine18multi_tensor_scale12ScaleFunctorI13__nv_bfloat16fEEJfEEvlPViT_T0_DpT1_,@function
        .size           _Z25multi_tensor_apply_kernelI18TensorListMetadataILi2ELb0EEN18transformer_engine18multi_tensor_scale12ScaleFunctorI13__nv_bfloat16fEEJfEEvlPViT_T0_DpT1_,(.L_x_56 - _Z25multi_tensor_apply_kernelI18TensorListMetadataILi2ELb0EEN18transformer_engine18multi_tensor_scale12ScaleFunctorI13__nv_bfloat16fEEJfEEvlPViT_T0_DpT1_)
        .other          _Z25multi_tensor_apply_kernelI18TensorListMetadataILi2ELb0EEN18transformer_engine18multi_tensor_scale12ScaleFunctorI13__nv_bfloat16fEEJfEEvlPViT_T0_DpT1_,@"STO_CUDA_ENTRY STV_DEFAULT"
_Z25multi_tensor_apply_kernelI18TensorListMetadataILi2ELb0EEN18transformer_engine18multi_tensor_scale12ScaleFunctorI13__nv_bfloat16fEEJfEEvlPViT_T0_DpT1_:
.text._Z25multi_tensor_apply_kernelI18TensorListMetadataILi2ELb0EEN18transformer_engine18multi_tensor_scale12ScaleFunctorI13__nv_bfloat16fEEJfEEvlPViT_T0_DpT1_:
        /* <DEDUP_REMOVED lines=10> */
[----:B------:R-:W-:-:S03]  /*00a0*/  IMAD.SHL.U32 R6, R2, 0x4, RZ ;  /* 0x0000000402067824 */ /* 0x000fc600078e00ff */
[----:B------:R-:W-:-:S03]  /*00b0*/  LEA R7, R2, R3, 0x2 ;  /* 0x0000000302077211 */ /* 0x000fc600078e10ff */
        /* <DEDUP_REMOVED lines=13> */
[----:B------:R-:W-:-:S03]  /*0190*/  IMAD.MOV.U32 R23, RZ, RZ, 0x1 ;  /* 0x00000001ff177424 */ /* 0x000fc600078e00ff */
[----:B------:R-:W-:-:S13]  /*01a0*/  ISETP.GE.AND P0, PT, R0, 0x1, PT ;  /* 0x000000010000780c */ /* 0x000fda0003f06270 */
[----:B------:R-:W-:Y:S05]  /*01b0*/  @!P0 BRA `(.L_x_13) ;  /* 0x0000000400748947 */ /* 0x000fea0003800000 */
[----:B------:R-:W0:Y:S01]  /*01c0*/  S2R R24, SR_TID.X ;  /* 0x0000000000187919 */ /* 0x000e220000002100 */
[----:B------:R-:W-:Y:S01]  /*01d0*/  IMAD.MOV.U32 R23, RZ, RZ, 0x1 ;  /* 0x00000001ff177424 */ /* 0x000fe200078e00ff */
[----:B------:R-:W-:Y:S01]  /*01e0*/  VIMNMX.U32 R0, PT, PT, R8, R11, PT ;  /* 0x0000000b08007248 */ /* 0x000fe20003fe0000 */
[----:B------:R-:W1:Y:S01]  /*01f0*/  LDCU UR5, c[0x0][0x360] ;  /* 0x00006c00ff0577ac */ /* 0x000e620008000800 */
[----:B------:R-:W-:-:S05]  /*0200*/  UMOV UR4, URZ ;  /* 0x000000ff00047c82 */ /* 0x000fca0008000000 */
.L_x_14:
[----:B0-----:R-:W-:Y:S02]  /*0210*/  IADD3 R15, PT, PT, R24, UR4, RZ ;  /* 0x00000004180f7c10 */ /* 0x001fe4000fffe0ff */
[----:B------:R-:W-:Y:S02]  /*0220*/  PRMT R22, RZ, 0x7610, R22 ;  /* 0x00007610ff167816 */ /* 0x000fe40000000016 */
[CC--:B------:R-:W-:Y:S01]  /*0230*/  ISETP.GE.AND P1, PT, R15.reuse, R0.reuse, PT ;  /* 0x000000000f00720c */ /* 0x0c0fe20003f26270 */
[----:B-1----:R-:W-:Y:S01]  /*0240*/  VIADD R17, R15, UR5 ;  /* 0x000000050f117c36 */ /* 0x002fe20008000000 */
[----:B------:R-:W-:Y:S02]  /*0250*/  PRMT R21, RZ, 0x7610, R21 ;  /* 0x00007610ff157816 */ /* 0x000fe40000000015 */
[----:B------:R-:W-:Y:S01]  /*0260*/  PRMT R20, RZ, 0x7610, R20 ;  /* 0x00007610ff147816 */ /* 0x000fe20000000014 */
[C---:B------:R-:W-:Y:S01]  /*0270*/  VIADD R25, R17.reuse, UR5 ;  /* 0x0000000511197c36 */ /* 0x040fe20008000000 */
[----:B------:R-:W-:-:S02]  /*0280*/  ISETP.GE.AND P4, PT, R17, R0, PT ;  /* 0x000000001100720c */ /* 0x000fc40003f86270 */
[----:B------:R-:W-:Y:S02]  /*0290*/  PRMT R18, RZ, 0x7610, R18 ;  /* 0x00007610ff127816 */ /* 0x000fe40000000012 */
[C---:B------:R-:W-:Y:S02]  /*02a0*/  IADD3 R19, PT, PT, R25.reuse, UR5, RZ ;  /* 0x0000000519137c10 */ /* 0x040fe4000fffe0ff */
[-C--:B------:R-:W-:Y:S01]  /*02b0*/  ISETP.GE.AND P3, PT, R25, R0.reuse, PT ;  /* 0x000000001900720c */ /* 0x080fe20003f66270 */
[--C-:B------:R-:W-:Y:S01]  /*02c0*/  @!P1 IMAD.WIDE R6, R15, 0x2, R2.reuse ;  /* 0x000000020f069825 */ /* 0x100fe200078e0202 */
[----:B------:R-:W-:Y:S01]  /*02d0*/  ISETP.GE.AND P2, PT, R19, R0, PT ;  /* 0x000000001300720c */ /* 0x000fe20003f46270 */
[----:B------:R-:W0:Y:S03]  /*02e0*/  @!P1 LDC R29, c[0x0][0xedc] ;  /* 0x0003b700ff1d9b82 */ /* 0x000e260000000800 */
[----:B------:R1:W2:Y:S01]  /*02f0*/  @!P1 LDG.E.U16 R22, desc[UR6][R6.64] ;  /* 0x0000000606169981 */ /* 0x0002a2000c1e1500 */
[----:B------:R-:W-:-:S04]  /*0300*/  @!P4 IMAD.WIDE R8, R17, 0x2, R2 ;  /* 0x000000021108c825 */ /* 0x000fc800078e0202 */
[----:B------:R-:W3:Y:S01]  /*0310*/  @!P4 LDC R28, c[0x0][0xedc] ;  /* 0x0003b700ff1ccb82 */ /* 0x000ee20000000800 */
[----:B------:R4:W5:Y:S01]  /*0320*/  @!P4 LDG.E.U16 R21, desc[UR6][R8.64] ;  /* 0x000000060815c981 */ /* 0x000962000c1e1500 */
[----:B------:R-:W-:-:S04]  /*0330*/  @!P3 IMAD.WIDE R10, R25, 0x2, R2 ;  /* 0x00000002190ab825 */ /* 0x000fc800078e0202 */
[----:B------:R-:W-:Y:S01]  /*0340*/  @!P2 IMAD.WIDE R12, R19, 0x2, R2 ;  /* 0x00000002130ca825 */ /* 0x000fe200078e0202 */
[----:B------:R-:W3:Y:S01]  /*0350*/  @!P3 LDG.E.U16 R20, desc[UR6][R10.64] ;  /* 0x000000060a14b981 */ /* 0x000ee2000c1e1500 */
[----:B------:R-:W3:Y:S03]  /*0360*/  @!P3 LDC R27, c[0x0][0xedc] ;  /* 0x0003b700ff1bbb82 */ /* 0x000ee60000000800 */
[----:B------:R-:W3:Y:S05]  /*0370*/  @!P2 LDG.E.U16 R18, desc[UR6][R12.64] ;  /* 0x000000060c12a981 */ /* 0x000eea000c1e1500 */
[----:B------:R-:W3:Y:S01]  /*0380*/  @!P2 LDC R26, c[0x0][0xedc] ;  /* 0x0003b700ff1aab82 */ /* 0x000ee20000000800 */
[----:B------:R-:W-:Y:S01]  /*0390*/  LOP3.LUT P0, RZ, R23, 0xff, RZ, 0xc0, !PT ;  /* 0x000000ff17ff7812 */ /* 0x000fe2000780c0ff */
[----:B------:R-:W-:-:S04]  /*03a0*/  @!P1 IMAD.WIDE R14, R15, 0x4, R4 ;  /* 0x000000040f0e9825 */ /* 0x000fc800078e0204 */
[----:B------:R-:W-:-:S04]  /*03b0*/  @!P4 IMAD.WIDE R16, R17, 0x4, R4 ;  /* 0x000000041110c825 */ /* 0x000fc800078e0204 */
[----:B-1----:R-:W-:-:S04]  /*03c0*/  @!P3 IMAD.WIDE R6, R25, 0x4, R4 ;  /* 0x000000041906b825 */ /* 0x002fc800078e0204 */
[----:B----4-:R-:W-:Y:S01]  /*03d0*/  @!P2 IMAD.WIDE R8, R19, 0x4, R4 ;  /* 0x000000041308a825 */ /* 0x010fe200078e0204 */
[----:B------:R-:W-:-:S03]  /*03e0*/  ULEA UR4, UR5, UR4, 0x2 ;  /* 0x0000000405047291 */ /* 0x000fc6000f8e10ff */
[----:B--2---:R-:W-:Y:S02]  /*03f0*/  IMAD.U32 R22, R22, 0x10000, RZ ;  /* 0x0001000016167824 */ /* 0x004fe400078e00ff */
[----:B-----5:R-:W-:Y:S02]  /*0400*/  IMAD.U32 R21, R21, 0x10000, RZ ;  /* 0x0001000015157824 */ /* 0x020fe400078e00ff */
[----:B0-----:R-:W-:Y:S01]  /*0410*/  @!P1 FMUL R29, R22, R29 ;  /* 0x0000001d161d9220 */ /* 0x001fe20000400000 */
[----:B---3--:R-:W-:Y:S01]  /*0420*/  SHF.L.U32 R20, R20, 0x10, RZ ;  /* 0x0000001014147819 */ /* 0x008fe200000006ff */
[----:B------:R-:W-:Y:S01]  /*0430*/  @!P4 FMUL R11, R21, R28 ;  /* 0x0000001c150bc220 */ /* 0x000fe20000400000 */
[----:B------:R-:W-:-:S03]  /*0440*/  IMAD.U32 R23, R18, 0x10000, RZ ;  /* 0x0001000012177824 */ /* 0x000fc600078e00ff */
[----:B------:R-:W-:Y:S01]  /*0450*/  @!P3 FMUL R27, R20, R27 ;  /* 0x0000001b141bb220 */ /* 0x000fe20000400000 */
[----:B------:R2:W-:Y:S01]  /*0460*/  @!P1 STG.E desc[UR6][R14.64], R29 ;  /* 0x0000001d0e009986 */ /* 0x0005e2000c101906 */
[----:B------:R-:W-:-:S03]  /*0470*/  @!P2 FMUL R13, R23, R26 ;  /* 0x0000001a170da220 */ /* 0x000fc60000400000 */
[----:B------:R2:W-:Y:S04]  /*0480*/  @!P4 STG.E desc[UR6][R16.64], R11 ;  /* 0x0000000b1000c986 */ /* 0x0005e8000c101906 */
[----:B------:R2:W-:Y:S04]  /*0490*/  @!P3 STG.E desc[UR6][R6.64], R27 ;  /* 0x0000001b0600b986 */ /* 0x0005e8000c101906 */
[----:B------:R2:W-:Y:S01]  /*04a0*/  @!P2 STG.E desc[UR6][R8.64], R13 ;  /* 0x0000000d0800a986 */ /* 0x0005e2000c101906 */
[----:B------:R-:W-:Y:S02]  /*04b0*/  FSETP.EQU.OR P0, PT, |R22|, +INF , !P0 ;  /* 0x7f8000001600780b */ /* 0x000fe4000470a600 */
[----:B------:R-:W-:-:S02]  /*04c0*/  ISETP.LE.AND P1, PT, R0, UR4, PT ;  /* 0x0000000400007c0c */ /* 0x000fc4000bf23270 */
[----:B------:R-:W-:-:S04]  /*04d0*/  FSETP.EQU.OR P0, PT, |R21|, +INF , P0 ;  /* 0x7f8000001500780b */ /* 0x000fc8000070a600 */
[----:B------:R-:W-:-:S04]  /*04e0*/  FSETP.EQU.OR P0, PT, |R20|, +INF , P0 ;  /* 0x7f8000001400780b */ /* 0x000fc8000070a600 */
[----:B------:R-:W-:-:S04]  /*04f0*/  FSETP.NE.AND P0, PT, |R23|, +INF , !P0 ;  /* 0x7f8000001700780b */ /* 0x000fc80004705200 */
[----:B------:R-:W-:Y:S01]  /*0500*/  SEL R23, RZ, 0x1, !P0 ;  /* 0x00000001ff177807 */ /* 0x000fe20004000000 */
[----:B--2---:R-:W-:Y:S08]  /*0510*/  @!P1 BRA `(.L_x_14) ;  /* 0xfffffffc003c9947 */ /* 0x004ff0000383ffff */
[----:B------:R-:W-:Y:S05]  /*0520*/  BRA `(.L_x_13) ;  /* 0x0000000000987947 */ /* 0x000fea0003800000 */
.L_x_12:
[----:B------:R-:W0:Y:S01]  /*0530*/  S2R R7, SR_TID.X ;  /* 0x0000000000077919 */ /* 0x000e220000002100 */
[----:B------:R-:W-:Y:S01]  /*0540*/  VIMNMX R9, PT, PT, R8, R11, PT ;  /* 0x0000000b08097248 */ /* 0x000fe20003fe0100 */
[----:B------:R-:W1:Y:S01]  /*0550*/  LDCU UR4, c[0x0][0xedc] ;  /* 0x0001db80ff0477ac */ /* 0x000e620008000800 */
[----:B------:R-:W-:Y:S01]  /*0560*/  BSSY.RECONVERGENT B0, `(.L_x_13) ;  /* 0x0000022000007945 */ /* 0x000fe20003800200 */
[----:B------:R-:W-:Y:S02]  /*0570*/  HFMA2 R23, -RZ, RZ, 0, 5.9604644775390625e-08 ;  /* 0x00000001ff177431 */ /* 0x000fe400000001ff */
[----:B0-----:R-:W-:-:S05]  /*0580*/  IMAD.SHL.U32 R0, R7, 0x4, RZ ;  /* 0x0000000407007824 */ /* 0x001fca00078e00ff */
[----:B------:R-:W-:-:S13]  /*0590*/  ISETP.GT.AND P0, PT, R9, R0, PT ;  /* 0x000000000900720c */ /* 0x000fda0003f04270 */
[----:B-1----:R-:W-:Y:S05]  /*05a0*/  @!P0 BRA `(.L_x_15) ;  /* 0x0000000000748947 */ /* 0x002fea0003800000 */
[----:B------:R-:W0:Y:S01]  /*05b0*/  LDC R0, c[0x0][0x360] ;  /* 0x0000d800ff007b82 */ /* 0x000e220000000800 */
[----:B------:R-:W-:Y:S01]  /*05c0*/  IMAD.MOV.U32 R23, RZ, RZ, 0x1 ;  /* 0x00000001ff177424 */ /* 0x000fe200078e00ff */
[----:B------:R-:W-:-:S07]  /*05d0*/  VIMNMX.U32 R6, PT, PT, R8, R11, PT ;  /* 0x0000000b08067248 */ /* 0x000fce0003fe0000 */
.L_x_16:
[----:B------:R-:W-:-:S06]  /*05e0*/  IMAD.WIDE R8, R7, 0x8, R2 ;  /* 0x0000000807087825 */ /* 0x000fcc00078e0202 */
[----:B------:R-:W2:Y:S01]  /*05f0*/  LDG.E.64 R8, desc[UR6][R8.64] ;  /* 0x0000000608087981 */ /* 0x000ea2000c1e1b00 */
[----:B------:R-:W-:Y:S02]  /*0600*/  LOP3.LUT P0, RZ, R23, 0xff, RZ, 0xc0, !PT ;  /* 0x000000ff17ff7812 */ /* 0x000fe4000780c0ff */
[--C-:B--2---:R-:W-:Y:S01]  /*0610*/  SHF.R.U64 R13, R8, 0x10, R9.reuse ;  /* 0x00000010080d7819 */ /* 0x104fe20000001209 */
[----:B------:R-:W-:Y:S01]  /*0620*/  IMAD.MOV.U32 R10, RZ, RZ, R8 ;  /* 0x000000ffff0a7224 */ /* 0x000fe200078e0008 */
[----:B------:R-:W-:Y:S02]  /*0630*/  MOV R11, R9 ;  /* 0x00000009000b7202 */ /* 0x000fe40000000f00 */
[----:B------:R-:W-:Y:S01]  /*0640*/  SHF.R.U32.HI R12, RZ, 0x10, R9 ;  /* 0x00000010ff0c7819 */ /* 0x000fe20000011609 */
[----:B------:R-:W-:Y:S01]  /*0650*/  IMAD.U32 R14, R10, 0x10000, RZ ;  /* 0x000100000a0e7824 */ /* 0x000fe200078e00ff */
[----:B------:R-:W-:Y:S01]  /*0660*/  SHF.L.U32 R16, R11, 0x10, RZ ;  /* 0x000000100b107819 */ /* 0x000fe200000006ff */
[----:B------:R-:W-:-:S02]  /*0670*/  IMAD.U32 R15, R13, 0x10000, RZ ;  /* 0x000100000d0f7824 */ /* 0x000fc400078e00ff */
[----:B------:R-:W-:Y:S02]  /*0680*/  IMAD.U32 R17, R12, 0x10000, RZ ;  /* 0x000100000c117824 */ /* 0x000fe400078e00ff */
[----:B------:R-:W-:Y:S01]  /*0690*/  FMUL R8, R14, UR4 ;  /* 0x000000040e087c20 */ /* 0x000fe20008400000 */
[----:B------:R-:W-:-:S04]  /*06a0*/  IMAD.WIDE R12, R7, 0x10, R4 ;  /* 0x00000010070c7825 */ /* 0x000fc800078e0204 */
[----:B------:R-:W-:Y:S01]  /*06b0*/  FMUL R9, R15, UR4 ;  /* 0x000000040f097c20 */ /* 0x000fe20008400000 */
[----:B------:R-:W-:Y:S01]  /*06c0*/  FMUL R10, R16, UR4 ;  /* 0x00000004100a7c20 */ /* 0x000fe20008400000 */
[----:B------:R-:W-:Y:S01]  /*06d0*/  FMUL R11, R17, UR4 ;  /* 0x00000004110b7c20 */ /* 0x000fe20008400000 */
[----:B------:R-:W-:Y:S01]  /*06e0*/  FSETP.EQU.OR P0, PT, |R14|, +INF , !P0 ;  /* 0x7f8000000e00780b */ /* 0x000fe2000470a600 */
[----:B0-----:R-:W-:-:S03]  /*06f0*/  IMAD.IADD R7, R0, 0x1, R7 ;  /* 0x0000000100077824 */ /* 0x001fc600078e0207 */
[----:B------:R1:W-:Y:S01]  /*0700*/  STG.E.128 desc[UR6][R12.64], R8 ;  /* 0x000000080c007986 */ /* 0x0003e2000c101d06 */
[----:B------:R-:W-:Y:S02]  /*0710*/  FSETP.EQU.OR P0, PT, |R15|, +INF , P0 ;  /* 0x7f8000000f00780b */ /* 0x000fe4000070a600 */
[----:B------:R-:W-:Y:S02]  /*0720*/  SHF.L.U32 R15, R7, 0x2, RZ ;  /* 0x00000002070f7819 */ /* 0x000fe400000006ff */
[----:B------:R-:W-:Y:S02]  /*0730*/  FSETP.EQU.OR P0, PT, |R16|, +INF , P0 ;  /* 0x7f8000001000780b */ /* 0x000fe4000070a600 */
[----:B------:R-:W-:Y:S02]  /*0740*/  ISETP.GE.AND P1, PT, R15, R6, PT ;  /* 0x000000060f00720c */ /* 0x000fe40003f26270 */
[----:B------:R-:W-:-:S04]  /*0750*/  FSETP.NE.AND P0, PT, |R17|, +INF , !P0 ;  /* 0x7f8000001100780b */ /* 0x000fc80004705200 */
[----:B------:R-:W-:-:S07]  /*0760*/  SEL R23, RZ, 0x1, !P0 ;  /* 0x00000001ff177807 */ /* 0x000fce0004000000 */
[----:B-1----:R-:W-:Y:S05]  /*0770*/  @!P1 BRA `(.L_x_16) ;  /* 0xfffffffc00989947 */ /* 0x002fea000383ffff */
.L_x_15:
[----:B------:R-:W-:Y:S05]  /*0780*/  BSYNC.RECONVERGENT B0 ;  /* 0x0000000000007941 */ /* 0x000fea0003800200 */
.L_x_13:
[----:B------:R-:W-:-:S04]  /*0790*/  PRMT R0, R23, 0x9910, RZ ;  /* 0x0000991017007816 */ /* 0x000fc800000000ff */
[----:B------:R-:W-:-:S13]  /*07a0*/  ISETP.NE.AND P0, PT, R0, RZ, PT ;  /* 0x000000ff0000720c */ /* 0x000fda0003f05270 */
[----:B------:R-:W-:Y:S05]  /*07b0*/  @P0 EXIT ;  /* 0x000000000000094d */ /* 0x000fea0003800000 */
[----:B------:R-:W0:Y:S01]  /*07c0*/  LDC.64 R2, c[0x0][0x388] ;  /* 0x0000e200ff027b82 */ /* 0x000e220000000a00 */
[----:B------:R-:W-:-:S05]  /*07d0*/  IMAD.MOV.U32 R5, RZ, RZ, 0x1 ;  /* 0x00000001ff057424 */ /* 0x000fca00078e00ff */
[----:B0-----:R-:W-:Y:S01]  /*07e0*/  STG.E.STRONG.SYS desc[UR6][R2.64], R5 ;  /* 0x0000000502007986 */ /* 0x001fe2000c115906 */
[----:B------:R-:W-:Y:S05]  /*07f0*/  EXIT ;  /* 0x000000000000794d */ /* 0x000fea0003800000 */
.L_x_17:
        /* <DEDUP_REMOVED lines=16> */
.L_x_56:


//--------------------- .text._Z25multi_tensor_apply_kernelI18TensorListMetadataILi2ELb0EEN18transformer_engine18multi_tensor_scale12ScaleFunctorI6__half13__nv_bfloat16EEJfEEvlPViT_T0_DpT1_ --------------------------
	.section	.text._Z25multi_tensor_apply_kernelI18TensorListMetadataILi2ELb0EEN18transformer_engine18multi_tensor_scale12ScaleFunctorI6__half13__nv_bfloat16EEJfEEvlPViT_T0_DpT1_,"ax",@progbits
	.align	128
        .global         _Z25multi_tensor_apply_kernelI18TensorListMetadataILi2ELb0EEN18transformer_engine18multi_tensor_scale12ScaleFunctorI6__half13__nv_bfloat16EEJfEEvlPViT_T0_DpT1_
        .type           _Z25multi_tensor_apply_kernelI18TensorListMetadataILi2ELb0EEN18transformer_engine18multi_tensor_scale12ScaleFunctorI6__half13__nv_bfloat16EEJfEEvlPViT_T0_DpT1_,@function
        .size           _Z25multi_tensor_apply_kernelI18TensorListMetadataILi2ELb0EEN18transformer_engine18multi_tensor_scale12ScaleFunctorI6__half13__nv_bfloat16EEJfEEvlPViT_T0_DpT1_,(.L_x_57 - _Z25multi_tensor_apply_kernelI18TensorListMetadataILi2ELb0EEN18transformer_engine18multi_tensor_scale12ScaleFunctorI6__half13__nv_bfloat16EEJfEEvlPViT_T0_DpT1_)
        .other          _Z25multi_tensor_apply_kernelI18TensorListMetadataILi2ELb0EEN18transformer_engine18multi_tensor_scale12ScaleFunctorI6__half13__nv_bfloat16EEJfEEvlPViT_T0_DpT1_,@"STO_CUDA_ENTRY STV_DEFAULT"
_Z25multi_tensor_apply_kernelI18TensorListMetadataILi2ELb0EEN18transformer_engine18multi_tensor_scale12ScaleFunctorI6__half13__nv_bfloat16EEJfEEvlPViT_T0_DpT1_:
.text._Z25multi_tensor_apply_kernelI18TensorListMetadataILi2ELb0EEN18transformer_engine18multi_tensor_scale12ScaleFunctorI6__half13__nv_bfloat16EEJfEEvlPViT_T0_DpT1_:
        /* <DEDUP_REMOVED lines=34> */
.L_x_20:
        /* <DEDUP_REMOVED lines=8> */
[----:B------:R-:W-:Y:S01]  /*02a0*/  PRMT R20, RZ, 0x7610, R20 ;  /* 0x00007610ff147816 */ /* 0x000fe20000000014 */
[C---:B------:R-:W-:Y:S01]  /*02b0*/  VIADD R9, R17.reuse, UR5 ;  /* 0x0000000511097c36 */ /* 0x040fe20008000000 */
[----:B------:R-:W-:-:S03]  /*02c0*/  ISETP.GE.AND P3, PT, R17, R0, PT ;  /* 0x000000001100720c */ /* 0x000fc60003f66270 */
[----:B------:R-:W-:Y:S01]  /*02d0*/  @!P1 IMAD.WIDE R6, R21, 0x2, R4 ;  /* 0x0000000215069825 */ /* 0x000fe200078e0204 */
[----:B------:R-:W-:-:S04]  /*02e0*/  ISETP.GE.AND P2, PT, R9, R0, PT ;  /* 0x000000000900720c */ /* 0x000fc80003f46270 */
[----:B------:R-:W3:Y:S01]  /*02f0*/  @!P1 LDG.E.U16 R16, desc[UR6][R6.64] ;  /* 0x0000000606109981 */ /* 0x000ee2000c1e1500 */
[----:B------:R-:W-:-:S04]  /*0300*/  @!P4 IMAD.WIDE R10, R19, 0x2, R4 ;  /* 0x00000002130ac825 */ /* 0x000fc800078e0204 */
[--C-:B------:R-:W-:Y:S01]  /*0310*/  @!P3 IMAD.WIDE R12, R17, 0x2, R4.reuse ;  /* 0x00000002110cb825 */ /* 0x100fe200078e0204 */
[----:B------:R0:W4:Y:S03]  /*0320*/  @!P4 LDG.E.U16 R18, desc[UR6][R10.64] ;  /* 0x000000060a12c981 */ /* 0x000126000c1e1500 */
        /* <DEDUP_REMOVED lines=8> */
[----:B---3--:R-:W-:Y:S02]  /*03b0*/  HADD2.F32 R16, -RZ, R16.H0_H0 ;  /* 0x20000010ff107230 */ /* 0x008fe40000004100 */
[----:B----4-:R-:W-:-:S03]  /*03c0*/  HADD2.F32 R18, -RZ, R18.H0_H0 ;  /* 0x20000012ff127230 */ /* 0x010fc60000004100 */
[----:B------:R-:W-:Y:S01]  /*03d0*/  FMUL R24, R16, UR8 ;  /* 0x0000000810187c20 */ /* 0x000fe20008400000 */
[----:B-----5:R-:W-:Y:S02]  /*03e0*/  HADD2.F32 R20, -RZ, R20.H0_H0 ;  /* 0x20000014ff147230 */ /* 0x020fe40000004100 */
[----:B------:R-:W-:Y:S02]  /*03f0*/  HADD2.F32 R22, -RZ, R22.H0_H0 ;  /* 0x20000016ff167230 */ /* 0x000fe40000004100 */
[----:B------:R-:W-:Y:S01]  /*0400*/  FMUL R25, R18, UR8 ;  /* 0x0000000812197c20 */ /* 0x000fe20008400000 */
[----:B------:R-:W-:Y:S02]  /*0410*/  FMUL R26, R20, UR8 ;  /* 0x00000008141a7c20 */ /* 0x000fe40008400000 */
[----:B------:R-:W-:Y:S01]  /*0420*/  FMUL R6, R22, UR8 ;  /* 0x0000000816067c20 */ /* 0x000fe20008400000 */
[----:B------:R-:W-:Y:S02]  /*0430*/  F2FP.BF16.F32.PACK_AB R24, RZ, R24 ;  /* 0x00000018ff18723e */ /* 0x000fe400000010ff */
[----:B------:R-:W-:-:S02]  /*0440*/  F2FP.BF16.F32.PACK_AB R25, RZ, R25 ;  /* 0x00000019ff19723e */ /* 0x000fc400000010ff */
[----:B------:R-:W-:Y:S01]  /*0450*/  F2FP.BF16.F32.PACK_AB R8, RZ, R6 ;  /* 0x00000006ff08723e */ /* 0x000fe200000010ff */
[----:B------:R-:W-:Y:S01]  /*0460*/  @!P1 IMAD.WIDE R6, R21, 0x2, R2 ;  /* 0x0000000215069825 */ /* 0x000fe200078e0202 */
[----:B------:R-:W-:Y:S02]  /*0470*/  F2FP.BF16.F32.PACK_AB R26, RZ, R26 ;  /* 0x0000001aff1a723e */ /* 0x000fe400000010ff */
[----:B------:R-:W-:Y:S02]  /*0480*/  PRMT R9, R8, 0x7610, R9 ;  /* 0x0000761008097816 */ /* 0x000fe40000000009 */
        /* <DEDUP_REMOVED lines=12> */
.L_x_18:
        /* <DEDUP_REMOVED lines=11> */
.L_x_22:
[----:B------:R-:W-:-:S06]  /*0600*/  IMAD.WIDE R12, R7, 0x8, R4 ;  /* 0x00000008070c7825 */ /* 0x000fcc00078e0204 */
[----:B------:R-:W2:Y:S01]  /*0610*/  LDG.E.64 R12, desc[UR6][R12.64] ;  /* 0x000000060c0c7981 */ /* 0x000ea2000c1e1b00 */
[----:B------:R-:W-:Y:S02]  /*0620*/  LOP3.LUT P0, RZ, R8, 0xff, RZ, 0xc0, !PT ;  /* 0x000000ff08ff7812 */ /* 0x000fe4000780c0ff */
[--C-:B--2---:R-:W-:Y:S02]  /*0630*/  SHF.R.U64 R9, R12, 0x10, R13.reuse ;  /* 0x000000100c097819 */ /* 0x104fe4000000120d */
[----:B------:R-:W-:Y:S02]  /*0640*/  SHF.R.U32.HI R11, RZ, 0x10, R13 ;  /* 0x00000010ff0b7819 */ /* 0x000fe4000001160d */
[----:B------:R-:W-:Y:S01]  /*0650*/  MOV R10, R13 ;  /* 0x0000000d000a7202 */ /* 0x000fe20000000f00 */
[----:B------:R-:W-:Y:S02]  /*0660*/  HADD2.F32 R9, -RZ, R9.H0_H0 ;  /* 0x20000009ff097230 */ /* 0x000fe40000004100 */
[----:B------:R-:W-:-:S02]  /*0670*/  HADD2.F32 R20, -RZ, R11.H0_H0 ;  /* 0x2000000bff147230 */ /* 0x000fc40000004100 */
[----:B------:R-:W-:Y:S02]  /*0680*/  HADD2.F32 R10, -RZ, R10.H0_H0 ;  /* 0x2000000aff0a7230 */ /* 0x000fe40000004100 */
[----:B------:R-:W-:Y:S01]  /*0690*/  FMUL R14, R9, UR4 ;  /* 0x00000004090e7c20 */ /* 0x000fe20008400000 */
[----:B------:R-:W-:Y:S02]  /*06a0*/  HADD2.F32 R11, -RZ, R12.H0_H0 ;  /* 0x2000000cff0b7230 */ /* 0x000fe40000004100 */
[----:B------:R-:W-:Y:S01]  /*06b0*/  FMUL R18, R20, UR4 ;  /* 0x0000000414127c20 */ /* 0x000fe20008400000 */
[----:B------:R-:W-:Y:S02]  /*06c0*/  FMUL R17, R10, UR4 ;  /* 0x000000040a117c20 */ /* 0x000fe40008400000 */
[----:B------:R-:W1:Y:S01]  /*06d0*/  F2F.BF16.F32 R14, R14 ;  /* 0x0000000e000e7304 */ /* 0x000e620000202000 */
[C---:B------:R-:W-:Y:S01]  /*06e0*/  FMUL R16, R11.reuse, UR4 ;  /* 0x000000040b107c20 */ /* 0x040fe20008400000 */
[----:B------:R-:W-:-:S04]  /*06f0*/  FSETP.EQU.OR P0, PT, |R11|, +INF , !P0 ;  /* 0x7f8000000b00780b */ /* 0x000fc8000470a600 */
[----:B------:R-:W-:Y:S02]  /*0700*/  FSETP.EQU.OR P0, PT, |R9|, +INF , P0 ;  /* 0x7f8000000900780b */ /* 0x000fe4000070a600 */
[----:B------:R-:W2:Y:S02]  /*0710*/  F2F.BF16.F32 R15, R18 ;  /* 0x00000012000f7304 */ /* 0x000ea40000202000 */
[----:B------:R-:W-:-:S04]  /*0720*/  FSETP.EQU.OR P0, PT, |R10|, +INF , P0 ;  /* 0x7f8000000a00780b */ /* 0x000fc8000070a600 */
[----:B------:R-:W-:Y:S01]  /*0730*/  FSETP.NE.AND P0, PT, |R20|, +INF , !P0 ;  /* 0x7f8000001400780b */ /* 0x000fe20004705200 */
[----:B-1----:R-:W-:Y:S01]  /*0740*/  IMAD.WIDE.U32 R12, R14, 0x10000, RZ ;  /* 0x000100000e0c7825 */ /* 0x002fe200078e00ff */
[----:B------:R-:W1:Y:S02]  /*0750*/  F2F.BF16.F32 R17, R17 ;  /* 0x0000001100117304 */ /* 0x000e640000202000 */
[----:B------:R-:W-:Y:S01]  /*0760*/  SEL R8, RZ, 0x1, !P0 ;  /* 0x00000001ff087807 */ /* 0x000fe20004000000 */
[----:B--2---:R-:W-:-:S05]  /*0770*/  IMAD.U32 R15, R15, 0x10000, RZ ;  /* 0x000100000f0f7824 */ /* 0x004fca00078e00ff */
[----:B------:R-:W2:Y:S01]  /*0780*/  F2F.BF16.F32 R19, R16 ;  /* 0x0000001000137304 */ /* 0x000ea20000202000 */
[----:B-1----:R-:W-:Y:S02]  /*0790*/  LOP3.LUT R15, R13, R15, R17, 0xfe, !PT ;  /* 0x0000000f0d0f7212 */ /* 0x002fe400078efe11 */
[----:B--2---:R-:W-:Y:S01]  /*07a0*/  LOP3.LUT R14, R12, R19, RZ, 0xfc, !PT ;  /* 0x000000130c0e7212 */ /* 0x004fe200078efcff */
[----:B------:R-:W-:-:S04]  /*07b0*/  IMAD.WIDE R12, R7, 0x8, R2 ;  /* 0x00000008070c7825 */ /* 0x000fc800078e0202 */
[----:B0-----:R-:W-:Y:S01]  /*07c0*/  IMAD.IADD R7, R0, 0x1, R7 ;  /* 0x0000000100077824 */ /* 0x001fe200078e0207 */
[----:B------:R1:W-:Y:S04]  /*07d0*/  STG.E.64 desc[UR6][R12.64], R14 ;  /* 0x0000000e0c007986 */ /* 0x0003e8000c101b06 */
[----:B------:R-:W-:-:S04]  /*07e0*/  SHF.L.U32 R9, R7, 0x2, RZ ;  /* 0x0000000207097819 */ /* 0x000fc800000006ff */
[----:B------:R-:W-:-:S13]  /*07f0*/  ISETP.GE.AND P1, PT, R9, R6, PT ;  /* 0x000000060900720c */ /* 0x000fda0003f26270 */
[----:B-1----:R-:W-:Y:S05]  /*0800*/  @!P1 BRA `(.L_x_22) ;  /* 0xfffffffc007c9947 */ /* 0x002fea000383ffff */
.L_x_21:
[----:B------:R-:W-:Y:S05]  /*0810*/  BSYNC.RECONVERGENT B0 ;  /* 0x0000000000007941 */ /* 0x000fea0003800200 */
.L_x_19:
[----:B------:R-:W-:-:S04]  /*0820*/  PRMT R0, R8, 0x9910, RZ ;  /* 0x0000991008007816 */ /* 0x000fc800000000ff */
[----:B------:R-:W-:-:S13]  /*0830*/  ISETP.NE.AND P0, PT, R0, RZ, PT ;  /* 0x000000ff0000720c */ /* 0x000fda0003f05270 */
[----:B------:R-:W-:Y:S05]  /*0840*/  @P0 EXIT ;  /* 0x000000000000094d */ /* 0x000fea0003800000 */
[----:B------:R-:W0:Y:S01]  /*0850*/  LDC.64 R2, c[0x0][0x388] ;  /* 0x0000e200ff027b82 */ /* 0x000e220000000a00 */
[----:B------:R-:W-:-:S05]  /*0860*/  IMAD.MOV.U32 R5, RZ, RZ, 0x1 ;  /* 0x00000001ff057424 */ /* 0x000fca00078e00ff */
[----:B0-----:R-:W-:Y:S01]  /*0870*/  STG.E.STRONG.SYS desc[UR6][R2.64], R5 ;  /* 0x0000000502007986 */ /* 0x001fe2000c115906 */
[----:B------:R-:W-:Y:S05]  /*0880*/  EXIT ;  /* 0x000000000000794d */ /* 0x000fea0003800000 */
.L_x_23:
        /* <DEDUP_REMOVED lines=15> */
.L_x_57:


//--------------------- .text._Z25multi_tensor_apply_kernelI18TensorListMetadataILi2ELb0EEN18transformer_engine18multi_tensor_scale12ScaleFunctorI6__halfS5_EEJfEEvlPViT_T0_DpT1_ --------------------------
	.section	.text._Z25multi_tensor_apply_kernelI18TensorListMetadataILi2ELb0EEN18transformer_engine18multi_tensor_scale12ScaleFunctorI6__halfS5_EEJfEEvlPViT_T0_DpT1_,"ax",@progbits
	.align	128
        .global         _Z25multi_tensor_apply_kernelI18TensorListMetadataILi2ELb0EEN18transformer_engine18multi_tensor_scale12ScaleFunctorI6__halfS5_EEJfEEvlPViT_T0_DpT1_
        .type           _Z25multi_tensor_apply_kernelI18TensorListMetadataILi2ELb0EEN18transformer_engine18multi_tensor_scale12ScaleFunctorI6__halfS5_EEJfEEvlPViT_T0_DpT1_,@function
        .size           _Z25multi_tensor_apply_kernelI18TensorListMetadataILi2ELb0EEN18transformer_engine18multi_tensor_scale12ScaleFunctorI6__halfS5_EEJfEEvlPViT_T0_DpT1_,(.L_x_58 - _Z25multi_tensor_apply_kernelI18TensorListMetadataILi2ELb0EEN18transformer_engine18multi_tensor_scale12ScaleFunctorI6__halfS5_EEJfEEvlPViT_T0_DpT1_)
        .other          _Z25multi_tensor_apply_kernelI18TensorListMetadataILi2ELb0EEN18transformer_engine18multi_tensor_scale12ScaleFunctorI6__halfS5_EEJfEEvlPViT_T0_DpT1_,@"STO_CUDA_ENTRY STV_DEFAULT"
_Z25multi_tensor_apply_kernelI18TensorListMetadataILi2ELb0EEN18transformer_engine18multi_tensor_scale12ScaleFunctorI6__halfS5_EEJfEEvlPViT_T0_DpT1_:
.text._Z25multi_tensor_apply_kernelI18TensorListMetadataILi2ELb0EEN18transformer_engine18multi_tensor_scale12ScaleFunctorI6__halfS5_EEJfEEvlPViT_T0_DpT1_:
        /* <DEDUP_REMOVED lines=34> */
.L_x_26:
        /* <DEDUP_REMOVED lines=33> */
[----:B------:R-:W-:Y:S02]  /*0430*/  F2FP.F16.F32.PACK_AB R24, RZ, R24 ;  /* 0x00000018ff18723e */ /* 0x000fe400000000ff */
[----:B------:R-:W-:-:S02]  /*0440*/  F2FP.F16.F32.PACK_AB R25, RZ, R25 ;  /* 0x00000019ff19723e */ /* 0x000fc400000000ff */
[----:B------:R-:W-:Y:S01]  /*0450*/  F2FP.F16.F32.PACK_AB R8, RZ, R6 ;  /* 0x00000006ff08723e */ /* 0x000fe200000000ff */
[----:B------:R-:W-:Y:S01]  /*0460*/  @!P1 IMAD.WIDE R6, R21, 0x2, R2 ;  /* 0x0000000215069825 */ /* 0x000fe200078e0202 */
[----:B------:R-:W-:Y:S02]  /*0470*/  F2FP.F16.F32.PACK_AB R26, RZ, R26 ;  /* 0x0000001aff1a723e */ /* 0x000fe400000000ff */
        /* <DEDUP_REMOVED lines=13> */
.L_x_24:
        /* <DEDUP_REMOVED lines=11> */
.L_x_28:
        /* <DEDUP_REMOVED lines=13> */
[----:B------:R-:W1:Y:S01]  /*06d0*/  F2F.F16.F32 R14, R14 ;  /* 0x0000000e000e7304 */ /* 0x000e620000200800 */
[C---:B------:R-:W-:Y:S01]  /*06e0*/  FMUL R16, R11.reuse, UR4 ;  /* 0x000000040b107c20 */ /* 0x040fe20008400000 */
[----:B------:R-:W-:-:S04]  /*06f0*/  FSETP.EQU.OR P0, PT, |R11|, +INF , !P0 ;  /* 0x7f8000000b00780b */ /* 0x000fc8000470a600 */
[----:B------:R-:W-:Y:S02]  /*0700*/  FSETP.EQU.OR P0, PT, |R9|, +INF , P0 ;  /* 0x7f8000000900780b */ /* 0x000fe4000070a600 */
[----:B------:R-:W2:Y:S02]  /*0710*/  F2F.F16.F32 R15, R18 ;  /* 0x00000012000f7304 */ /* 0x000ea40000200800 */
[----:B------:R-:W-:-:S04]  /*0720*/  FSETP.EQU.OR P0, PT, |R10|, +INF , P0 ;  /* 0x7f8000000a00780b */ /* 0x000fc8000070a600 */
[----:B------:R-:W-:Y:S01]  /*0730*/  FSETP.NE.AND P0, PT, |R20|, +INF , !P0 ;  /* 0x7f8000001400780b */ /* 0x000fe20004705200 */
[----:B-1----:R-:W-:Y:S01]  /*0740*/  IMAD.WIDE.U32 R12, R14, 0x10000, RZ ;  /* 0x000100000e0c7825 */ /* 0x002fe200078e00ff */
[----:B------:R-:W1:Y:S02]  /*0750*/  F2F.F16.F32 R17, R17 ;  /* 0x0000001100117304 */ /* 0x000e640000200800 */
[----:B------:R-:W-:Y:S01]  /*0760*/  SEL R8, RZ, 0x1, !P0 ;  /* 0x00000001ff087807 */ /* 0x000fe20004000000 */
[----:B--2---:R-:W-:-:S05]  /*0770*/  IMAD.U32 R15, R15, 0x10000, RZ ;  /* 0x000100000f0f7824 */ /* 0x004fca00078e00ff */
[----:B------:R-:W2:Y:S01]  /*0780*/  F2F.F16.F32 R19, R16 ;  /* 0x0000001000137304 */ /* 0x000ea20000200800 */
        /* <DEDUP_REMOVED lines=8> */
.L_x_27:
[----:B------:R-:W-:Y:S05]  /*0810*/  BSYNC.RECONVERGENT B0 ;  /* 0x0000000000007941 */ /* 0x000fea0003800200 */
.L_x_25:
[----:B------:R-:W-:-:S04]  /*0820*/  PRMT R0, R8, 0x9910, RZ ;  /* 0x0000991008007816 */ /* 0x000fc800000000ff */
[----:B------:R-:W-:-:S13]  /*0830*/  ISETP.NE.AND P0, PT, R0, RZ, PT ;  /* 0x000000ff0000720c */ /* 0x000fda0003f05270 */
[----:B------:R-:W-:Y:S05]  /*0840*/  @P0 EXIT ;  /* 0x000000000000094d */ /* 0x000fea0003800000 */
[----:B------:R-:W0:Y:S01]  /*0850*/  LDC.64 R2, c[0x0][0x388] ;  /* 0x0000e200ff027b82 */ /* 0x000e220000000a00 */
[----:B------:R-:W-:-:S05]  /*0860*/  IMAD.MOV.U32 R5, RZ, RZ, 0x1 ;  /* 0x00000001ff057424 */ /* 0x000fca00078e00ff */
[----:B0-----:R-:W-:Y:S01]  /*0870*/  STG.E.STRONG.SYS desc[UR6][R2.64], R5 ;  /* 0x0000000502007986 */ /* 0x001fe2000c115906 */
[----:B------:R-:W-:Y:S05]  /*0880*/  EXIT ;  /* 0x000000000000794d */ /* 0x000fea0003800000 */
.L_x_29:
        /* <DEDUP_REMOVED lines=15> */
.L_x_58:


//--------------------- .text._Z25multi_tensor_apply_kernelI18TensorListMetadataILi2ELb0EEN18transformer_engine18multi_tensor_scale12ScaleFunctorI6__halffEEJfEEvlPViT_T0_DpT1_ --------------------------
	.section	.text._Z25multi_tensor_apply_kernelI18TensorListMetadataILi2ELb0EEN18transformer_engine18multi_tensor_scale12ScaleFunctorI6__halffEEJfEEvlPViT_T0_DpT1_,"ax",@progbits
	.align	128
        .global         _Z25multi_tensor_apply_kernelI18TensorListMetadataILi2ELb0EEN18transformer_engine18multi_tensor_scale12ScaleFunctorI6__halffEEJfEEvlPViT_T0_DpT1_
        .type           _Z25multi_tensor_apply_kernelI18TensorListMetadataILi2ELb0EEN18transformer_engine18multi_tensor_scale12ScaleFunctorI6__halffEEJfEEvlPViT_T0_DpT1_,@function
        .size           _Z25multi_tensor_apply_kernelI18TensorListMetadataILi2ELb0EEN18transformer_engine18multi_tensor_scale12ScaleFunctorI6__halffEEJfEEvlPViT_T0_DpT1_,(.L_x_59 - _Z25multi_tensor_apply_kernelI18TensorListMetadataILi2ELb0EEN18transformer_engine18multi_tensor_scale12ScaleFunctorI6__halffEEJfEEvlPViT_T0_DpT1_)
        .other          _Z25multi_tensor_apply_kernelI18TensorListMetadataILi2ELb0EEN18transformer_engine18multi_tensor_scale12ScaleFunctorI6__halffEEJfEEvlPViT_T0_DpT1_,@"STO_CUDA_ENTRY STV_DEFAULT"
_Z25multi_tensor_apply_kernelI18TensorListMetadataILi2ELb0EEN18transformer_engine18multi_tensor_scale12ScaleFunctorI6__halffEEJfEEvlPViT_T0_DpT1_:
.text._Z25multi_tensor_apply_kernelI18TensorListMetadataILi2ELb0EEN18transformer_engine18multi_tensor_scale12ScaleFunctorI6__halffEEJfEEvlPViT_T0_DpT1_:
        /* <DEDUP_REMOVED lines=9> */
[C---:B0-----:R-:W-:Y:S01]  /*0090*/  IMAD R3, R2.reuse, 0x4, R5 ;  /* 0x0000000402037824 */ /* 0x041fe200078e0205 */
[----:B------:R-:W-:-:S03]  /*00a0*/  SHF.L.U32 R6, R2, 0x2, RZ ;  /* 0x0000000202067819 */ /* 0x000fc600000006ff */
[----:B------:R-:W-:-:S03]  /*00b0*/  IMAD R7, R2, 0x4, R3 ;  /* 0x0000000402077824 */ /* 0x000fc600078e0203 */
        /* <DEDUP_REMOVED lines=20> */
[----:B------:R-:W-:-:S05]  /*0200*/  UMOV UR4, URZ ;  /* 0x000000ff00047c82 */ /* 0x000fca0008000000 */
.L_x_32:
[----:B0-----:R-:W-:Y:S01]  /*0210*/  VIADD R15, R24, UR4 ;  /* 0x00000004180f7c36 */ /* 0x001fe20008000000 */
[----:B------:R-:W-:Y:S02]  /*0220*/  PRMT R22, RZ, 0x7610, R22 ;  /* 0x00007610ff167816 */ /* 0x000fe40000000016 */
[----:B------:R-:W-:Y:S02]  /*0230*/  PRMT R21, RZ, 0x7610, R21 ;  /* 0x00007610ff157816 */ /* 0x000fe40000000015 */
[C---:B-1----:R-:W-:Y:S02]  /*0240*/  IADD3 R17, PT, PT, R15.reuse, UR5, RZ ;  /* 0x000000050f117c10 */ /* 0x042fe4000fffe0ff */
[-C--:B------:R-:W-:Y:S02]  /*0250*/  ISETP.GE.AND P1, PT, R15, R0.reuse, PT ;  /* 0x000000000f00720c */ /* 0x080fe40003f26270 */
[C---:B------:R-:W-:Y:S01]  /*0260*/  ISETP.GE.AND P4, PT, R17.reuse, R0, PT ;  /* 0x000000001100720c */ /* 0x040fe20003f86270 */
[----:B------:R-:W-:Y:S01]  /*0270*/  VIADD R25, R17, UR5 ;  /* 0x0000000511197c36 */ /* 0x000fe20008000000 */
[----:B------:R-:W-:-:S02]  /*0280*/  PRMT R20, RZ, 0x7610, R20 ;  /* 0x00007610ff147816 */ /* 0x000fc40000000014 */
[----:B------:R-:W-:Y:S02]  /*0290*/  PRMT R18, RZ, 0x7610, R18 ;  /* 0x00007610ff127816 */ /* 0x000fe40000000012 */
[C---:B------:R-:W-:Y:S02]  /*02a0*/  IADD3 R19, PT, PT, R25.reuse, UR5, RZ ;  /* 0x0000000519137c10 */ /* 0x040fe4000fffe0ff */
[-C--:B------:R-:W-:Y:S02]  /*02b0*/  ISETP.GE.AND P3, PT, R25, R0.reuse, PT ;  /* 0x000000001900720c */ /* 0x080fe40003f66270 */
[----:B------:R-:W-:Y:S01]  /*02c0*/  ISETP.GE.AND P2, PT, R19, R0, PT ;  /* 0x000000001300720c */ /* 0x000fe20003f46270 */
[--C-:B------:R-:W-:Y:S01]  /*02d0*/  @!P1 IMAD.WIDE R6, R15, 0x2, R2.reuse ;  /* 0x000000020f069825 */ /* 0x100fe200078e0202 */
[----:B------:R-:W0:Y:S03]  /*02e0*/  @!P1 LDC R29, c[0x0][0xedc] ;  /* 0x0003b700ff1d9b82 */ /* 0x000e260000000800 */
[--C-:B------:R-:W-:Y:S01]  /*02f0*/  @!P4 IMAD.WIDE R8, R17, 0x2, R2.reuse ;  /* 0x000000021108c825 */ /* 0x100fe200078e0202 */
[----:B------:R1:W2:Y:S04]  /*0300*/  @!P1 LDG.E.U16 R22, desc[UR6][R6.64] ;  /* 0x0000000606169981 */ /* 0x0002a8000c1e1500 */
[----:B------:R3:W4:Y:S01]  /*0310*/  @!P4 LDG.E.U16 R21, desc[UR6][R8.64] ;  /* 0x000000060815c981 */ /* 0x000722000c1e1500 */
[--C-:B------:R-:W-:Y:S01]  /*0320*/  @!P3 IMAD.WIDE R10, R25, 0x2, R2.reuse ;  /* 0x00000002190ab825 */ /* 0x100fe200078e0202 */
[----:B------:R-:W5:Y:S03]  /*0330*/  @!P4 LDC R28, c[0x0][0xedc] ;  /* 0x0003b700ff1ccb82 */ /* 0x000f660000000800 */
[----:B------:R-:W-:Y:S01]  /*0340*/  @!P2 IMAD.WIDE R12, R19, 0x2, R2 ;  /* 0x00000002130ca825 */ /* 0x000fe200078e0202 */
[----:B------:R-:W5:Y:S04]  /*0350*/  @!P3 LDG.E.U16 R20, desc[UR6][R10.64] ;  /* 0x000000060a14b981 */ /* 0x000f68000c1e1500 */
[----:B------:R-:W5:Y:S01]  /*0360*/  @!P2 LDG.E.U16 R18, desc[UR6][R12.64] ;  /* 0x000000060c12a981 */ /* 0x000f62000c1e1500 */
[----:B------:R-:W5:Y:S08]  /*0370*/  @!P3 LDC R27, c[0x0][0xedc] ;  /* 0x0003b700ff1bbb82 */ /* 0x000f700000000800 */
[----:B------:R-:W5:Y:S01]  /*0380*/  @!P2 LDC R26, c[0x0][0xedc] ;  /* 0x0003b700ff1aab82 */ /* 0x000f620000000800 */
[----:B------:R-:W-:Y:S01]  /*0390*/  LOP3.LUT P0, RZ, R23, 0xff, RZ, 0xc0, !PT ;  /* 0x000000ff17ff7812 */ /* 0x000fe2000780c0ff */
[----:B------:R-:W-:-:S04]  /*03a0*/  @!P1 IMAD.WIDE R14, R15, 0x4, R4 ;  /* 0x000000040f0e9825 */ /* 0x000fc800078e0204 */
[----:B------:R-:W-:-:S04]  /*03b0*/  @!P4 IMAD.WIDE R16, R17, 0x4, R4 ;  /* 0x000000041110c825 */ /* 0x000fc800078e0204 */
[----:B-1----:R-:W-:-:S04]  /*03c0*/  @!P3 IMAD.WIDE R6, R25, 0x4, R4 ;  /* 0x000000041906b825 */ /* 0x002fc800078e0204 */
[----:B---3--:R-:W-:Y:S01]  /*03d0*/  @!P2 IMAD.WIDE R8, R19, 0x4, R4 ;  /* 0x000000041308a825 */ /* 0x008fe200078e0204 */
[----:B------:R-:W-:-:S03]  /*03e0*/  ULEA UR4, UR5, UR4, 0x2 ;  /* 0x0000000405047291 */ /* 0x000fc6000f8e10ff */
[----:B--2---:R-:W-:Y:S02]  /*03f0*/  HADD2.F32 R22, -RZ, R22.H0_H0 ;  /* 0x20000016ff167230 */ /* 0x004fe40000004100 */
[----:B----4-:R-:W-:-:S03]  /*0400*/  HADD2.F32 R21, -RZ, R21.H0_H0 ;  /* 0x20000015ff157230 */ /* 0x010fc60000004100 */
[----:B0-----:R-:W-:Y:S01]  /*0410*/  @!P1 FMUL R29, R22, R29 ;  /* 0x0000001d161d9220 */ /* 0x001fe20000400000 */
[----:B-----5:R-:W-:Y:S02]  /*0420*/  HADD2.F32 R20, -RZ, R20.H0_H0 ;  /* 0x20000014ff147230 */ /* 0x020fe40000004100 */
[----:B------:R-:W-:Y:S01]  /*0430*/  @!P4 FMUL R11, R21, R28 ;  /* 0x0000001c150bc220 */ /* 0x000fe20000400000 */
[----:B------:R-:W-:Y:S02]  /*0440*/  HADD2.F32 R23, -RZ, R18.H0_H0 ;  /* 0x20000012ff177230 */ /* 0x000fe40000004100 */
[----:B------:R-:W-:Y:S01]  /*0450*/  @!P3 FMUL R27, R20, R27 ;  /* 0x0000001b141bb220 */ /* 0x000fe20000400000 */
[----:B------:R2:W-:Y:S02]  /*0460*/  @!P1 STG.E desc[UR6][R14.64], R29 ;  /* 0x0000001d0e009986 */ /* 0x0005e4000c101906 */
[----:B------:R-:W-:Y:S02]  /*0470*/  @!P2 FMUL R13, R23, R26 ;  /* 0x0000001a170da220 */ /* 0x000fe40000400000 */
[----:B------:R2:W-:Y:S04]  /*0480*/  @!P4 STG.E desc[UR6][R16.64], R11 ;  /* 0x0000000b1000c986 */ /* 0x0005e8000c101906 */
[----:B------:R2:W-:Y:S04]  /*0490*/  @!P3 STG.E desc[UR6][R6.64], R27 ;  /* 0x0000001b0600b986 */ /* 0x0005e8000c101906 */
[----:B------:R2:W-:Y:S01]  /*04a0*/  @!P2 STG.E desc[UR6][R8.64], R13 ;  /* 0x0000000d0800a986 */ /* 0x0005e2000c101906 */
[----:B------:R-:W-:-:S02]  /*04b0*/  FSETP.EQU.OR P0, PT, |R22|, +INF , !P0 ;  /* 0x7f8000001600780b */ /* 0x000fc4000470a600 */
[----:B------:R-:W-:Y:S02]  /*04c0*/  ISETP.LE.AND P1, PT, R0, UR4, PT ;  /* 0x0000000400007c0c */ /* 0x000fe4000bf23270 */
[----:B------:R-:W-:-:S04]  /*04d0*/  FSETP.EQU.OR P0, PT, |R21|, +INF , P0 ;  /* 0x7f8000001500780b */ /* 0x000fc8000070a600 */
[----:B------:R-:W-:-:S04]  /*04e0*/  FSETP.EQU.OR P0, PT, |R20|, +INF , P0 ;  /* 0x7f8000001400780b */ /* 0x000fc8000070a600 */
[----:B------:R-:W-:-:S04]  /*04f0*/  FSETP.NE.AND P0, PT, |R23|, +INF , !P0 ;  /* 0x7f8000001700780b */ /* 0x000fc80004705200 */
[----:B------:R-:W-:Y:S01]  /*0500*/  SEL R23, RZ, 0x1, !P0 ;  /* 0x00000001ff177807 */ /* 0x000fe20004000000 */
[----:B--2---:R-:W-:Y:S08]  /*0510*/  @!P1 BRA `(.L_x_32) ;  /* 0xfffffffc003c9947 */ /* 0x004ff0000383ffff */
[----:B------:R-:W-:Y:S05]  /*0520*/  BRA `(.L_x_31) ;  /* 0x0000000000987947 */ /* 0x000fea0003800000 */
.L_x_30:
[----:B------:R-:W0:Y:S01]  /*0530*/  S2R R7, SR_TID.X ;  /* 0x0000000000077919 */ /* 0x000e220000002100 */
[----:B------:R-:W-:Y:S01]  /*0540*/  VIMNMX R9, PT, PT, R8, R11, PT ;  /* 0x0000000b08097248 */ /* 0x000fe20003fe0100 */
[----:B------:R-:W1:Y:S01]  /*0550*/  LDCU UR4, c[0x0][0xedc] ;  /* 0x0001db80ff0477ac */ /* 0x000e620008000800 */
[----:B------:R-:W-:Y:S01]  /*0560*/  BSSY.RECONVERGENT B0, `(.L_x_31) ;  /* 0x0000022000007945 */ /* 0x000fe20003800200 */
[----:B------:R-:W-:Y:S01]  /*0570*/  MOV R23, 0x1 ;  /* 0x0000000100177802 */ /* 0x000fe20000000f00 */
[----:B0-----:R-:W-:-:S05]  /*0580*/  IMAD.SHL.U32 R0, R7, 0x4, RZ ;  /* 0x0000000407007824 */ /* 0x001fca00078e00ff */
[----:B------:R-:W-:-:S13]  /*0590*/  ISETP.GT.AND P0, PT, R9, R0, PT ;  /* 0x000000000900720c */ /* 0x000fda0003f04270 */
[----:B-1----:R-:W-:Y:S05]  /*05a0*/  @!P0 BRA `(.L_x_33) ;  /* 0x0000000000748947 */ /* 0x002fea0003800000 */
[----:B------:R-:W0:Y:S01]  /*05b0*/  LDC R0, c[0x0][0x360] ;  /* 0x0000d800ff007b82 */ /* 0x000e220000000800 */
[----:B------:R-:W-:Y:S01]  /*05c0*/  IMAD.MOV.U32 R23, RZ, RZ, 0x1 ;  /* 0x00000001ff177424 */ /* 0x000fe200078e00ff */
[----:B------:R-:W-:-:S07]  /*05d0*/  VIMNMX.U32 R6, PT, PT, R8, R11, PT ;  /* 0x0000000b08067248 */ /* 0x000fce0003fe0000 */
.L_x_34:
[----:B------:R-:W-:-:S06]  /*05e0*/  IMAD.WIDE R8, R7, 0x8, R2 ;  /* 0x0000000807087825 */ /* 0x000fcc00078e0202 */
[----:B------:R-:W2:Y:S01]  /*05f0*/  LDG.E.64 R8, desc[UR6][R8.64] ;  /* 0x0000000608087981 */ /* 0x000ea2000c1e1b00 */
[----:B------:R-:W-:Y:S02]  /*0600*/  LOP3.LUT P0, RZ, R23, 0xff, RZ, 0xc0, !PT ;  /* 0x000000ff17ff7812 */ /* 0x000fe4000780c0ff */
[----:B--2---:R-:W-:Y:S01]  /*0610*/  MOV R10, R8 ;  /* 0x00000008000a7202 */ /* 0x004fe20000000f00 */
[--C-:B------:R-:W-:Y:S01]  /*0620*/  IMAD.MOV.U32 R11, RZ, RZ, R9.reuse ;  /* 0x000000ffff0b7224 */ /* 0x100fe200078e0009 */
[--C-:B------:R-:W-:Y:S02]  /*0630*/  SHF.R.U64 R13, R8, 0x10, R9.reuse ;  /* 0x00000010080d7819 */ /* 0x100fe40000001209 */
[----:B------:R-:W-:Y:S01]  /*0640*/  SHF.R.U32.HI R12, RZ, 0x10, R9 ;  /* 0x00000010ff0c7819 */ /* 0x000fe20000011609 */
[----:B------:R-:W-:Y:S02]  /*0650*/  HADD2.F32 R14, -RZ, R10.H0_H0 ;  /* 0x2000000aff0e7230 */ /* 0x000fe40000004100 */
[----:B------:R-:W-:-:S02]  /*0660*/  HADD2.F32 R15, -RZ, R13.H0_H0 ;  /* 0x2000000dff0f7230 */ /* 0x000fc40000004100 */
[----:B------:R-:W-:Y:S02]  /*0670*/  HADD2.F32 R16, -RZ, R11.H0_H0 ;  /* 0x2000000bff107230 */ /* 0x000fe40000004100 */
[----:B------:R-:W-:Y:S01]  /*0680*/  FMUL R8, R14, UR4 ;  /* 0x000000040e087c20 */ /* 0x000fe20008400000 */
[----:B------:R-:W-:Y:S02]  /*0690*/  HADD2.F32 R17, -RZ, R12.H0_H0 ;  /* 0x2000000cff117230 */ /* 0x000fe40000004100 */
[----:B------:R-:W-:Y:S01]  /*06a0*/  FMUL R9, R15, UR4 ;  /* 0x000000040f097c20 */ /* 0x000fe20008400000 */
[----:B------:R-:W-:-:S04]  /*06b0*/  IMAD.WIDE R12, R7, 0x10, R4 ;  /* 0x00000010070c7825 */ /* 0x000fc800078e0204 */
[----:B------:R-:W-:Y:S01]  /*06c0*/  FMUL R10, R16, UR4 ;  /* 0x00000004100a7c20 */ /* 0x000fe20008400000 */
[----:B------:R-:W-:Y:S01]  /*06d0*/  FSETP.EQU.OR P0, PT, |R14|, +INF , !P0 ;  /* 0x7f8000000e00780b */ /* 0x000fe2000470a600 */
[----:B------:R-:W-:Y:S01]  /*06e0*/  FMUL R11, R17, UR4 ;  /* 0x00000004110b7c20 */ /* 0x000fe20008400000 */
[----:B0-----:R-:W-:Y:S02]  /*06f0*/  IADD3 R7, PT, PT, R0, R7, RZ ;  /* 0x0000000700077210 */ /* 0x001fe40007ffe0ff */
[----:B------:R-:W-:Y:S02]  /*0700*/  FSETP.EQU.OR P0, PT, |R15|, +INF , P0 ;  /* 0x7f8000000f00780b */ /* 0x000fe4000070a600 */
[----:B------:R1:W-:Y:S01]  /*0710*/  STG.E.128 desc[UR6][R12.64], R8 ;  /* 0x000000080c007986 */ /* 0x0003e2000c101d06 */
[----:B------:R-:W-:Y:S01]  /*0720*/  IMAD.SHL.U32 R15, R7, 0x4, RZ ;  /* 0x00000004070f7824 */ /* 0x000fe200078e00ff */
[----:B------:R-:W-:-:S04]  /*0730*/  FSETP.EQU.OR P0, PT, |R16|, +INF , P0 ;  /* 0x7f8000001000780b */ /* 0x000fc8000070a600 */
[----:B------:R-:W-:Y:S02]  /*0740*/  ISETP.GE.AND P1, PT, R15, R6, PT ;  /* 0x000000060f00720c */ /* 0x000fe40003f26270 */
[----:B------:R-:W-:-:S04]  /*0750*/  FSETP.NE.AND P0, PT, |R17|, +INF , !P0 ;  /* 0x7f8000001100780b */ /* 0x000fc80004705200 */
[----:B------:R-:W-:-:S07]  /*0760*/  SEL R23, RZ, 0x1, !P0 ;  /* 0x00000001ff177807 */ /* 0x000fce0004000000 */
[----:B-1----:R-:W-:Y:S05]  /*0770*/  @!P1 BRA `(.L_x_34) ;  /* 0xfffffffc00989947 */ /* 0x002fea000383ffff */
.L_x_33:
[----:B------:R-:W-:Y:S05]  /*0780*/  BSYNC.RECONVERGENT B0 ;  /* 0x0000000000007941 */ /* 0x000fea0003800200 */
.L_x_31:
[----:B------:R-:W-:-:S04]  /*0790*/  PRMT R0, R23, 0x9910, RZ ;  /* 0x0000991017007816 */ /* 0x000fc800000000ff */
[----:B------:R-:W-:-:S13]  /*07a0*/  ISETP.NE.AND P0, PT, R0, RZ, PT ;  /* 0x000000ff0000720c */ /* 0x000fda0003f05270 */
[----:B------:R-:W-:Y:S05]  /*07b0*/  @P0 EXIT ;  /* 0x000000000000094d */ /* 0x000fea0003800000 */
[----:B------:R-:W0:Y:S01]  /*07c0*/  LDC.64 R2, c[0x0][0x388] ;  /* 0x0000e200ff027b82 */ /* 0x000e220000000a00 */
[----:B------:R-:W-:-:S05]  /*07d0*/  HFMA2 R5, -RZ, RZ, 0, 5.9604644775390625e-08 ;  /* 0x00000001ff057431 */ /* 0x000fca00000001ff */
[----:B0-----:R-:W-:Y:S01]  /*07e0*/  STG.E.STRONG.SYS desc[UR6][R2.64], R5 ;  /* 0x0000000502007986 */ /* 0x001fe2000c115906 */
[----:B------:R-:W-:Y:S05]  /*07f0*/  EXIT ;  /* 0x000000000000794d */ /* 0x000fea0003800000 */
.L_x_35:
        /* <DEDUP_REMOVED lines=16> */
.L_x_59:


//--------------------- .text._Z25multi_tensor_apply_kernelI18TensorListMetadataILi2ELb0EEN18transformer_engine18multi_tensor_scale12ScaleFunctorIf13__nv_bfloat16EEJfEEvlPViT_T0_DpT1_ --------------------------
	.section	.text._Z25multi_tensor_apply_kernelI18TensorListMetadataILi2ELb0EEN18transformer_engine18multi_tensor_scale12ScaleFunctorIf13__nv_bfloat16EEJfEEvlPViT_T0_DpT1_,"ax",@progbits
	.align	128
        .global         _Z25multi_tensor_apply_kernelI18TensorListMetadataILi2ELb0EEN18transformer_engine18multi_tensor_scale12ScaleFunctorIf13__nv_bfloat16EEJfEEvlPViT_T0_DpT1_
        .type           _Z25multi_tensor_apply_kernelI18TensorListMetadataILi2ELb0EEN18transformer_engine18multi_tensor_scale12ScaleFunctorIf13__nv_bfloat16EEJfEEvlPViT_T0_DpT1_,@function
        .size           _Z25multi_tensor_apply_kernelI18TensorListMetadataILi2ELb0EEN18transformer_engine18multi_tensor_scale12ScaleFunctorIf13__nv_bfloat16EEJfEEvlPViT_T0_DpT1_,(.L_x_60 - _Z25multi_tensor_apply_kernelI18TensorListMetadataILi2ELb0EEN18transformer_engine18multi_tensor_scale12ScaleFunctorIf13__nv_bfloat16EEJfEEvlPViT_T0_DpT1_)
        .other          _Z25multi_tensor_apply_kernelI18TensorListMetadataILi2ELb0EEN18transformer_engine18multi_tensor_scale12ScaleFunctorIf13__nv_bfloat16EEJfEEvlPViT_T0_DpT1_,@"STO_CUDA_ENTRY STV_DEFAULT"
_Z25multi_tensor_apply_kernelI18TensorListMetadataILi2ELb0EEN18transformer_engine18multi_tensor_scale12ScaleFunctorIf13__nv_bfloat16EEJfEEvlPViT_T0_DpT1_:
.text._Z25multi_tensor_apply_kernelI18TensorListMetadataILi2ELb0EEN18transformer_engine18multi_tensor_scale12ScaleFunctorIf13__nv_bfloat16EEJfEEvlPViT_T0_DpT1_:
        /* <DEDUP_REMOVED lines=12> */
[----:B------:R-:W0:Y:S01]  /*00c0*/  LDC.64 R2, c[0x0][R7+0x380] ;  /* 0x0000e00007027b82 */ /* 0x000e220000000a00 */
[----:B-1----:R-:W-:-:S07]  /*00d0*/  IMAD R9, R0, R11, RZ ;  /* 0x0000000b00097224 */ /* 0x002fce00078e02ff */
[----:B------:R-:W1:Y:S08]  /*00e0*/  LDC.64 R4, c[0x0][R7+0x580] ;  /* 0x0001600007047b82 */ /* 0x000e700000000a00 */
[----:B------:R-:W3:Y:S01]  /*00f0*/  LDC R6, c[0x0][R6+0x790] ;  /* 0x0001e40006067b82 */ /* 0x000ee20000000800 */
[----:B0-----:R-:W-:-:S03]  /*0100*/  IMAD.WIDE R2, R9, 0x4, R2 ;  /* 0x0000000409027825 */ /* 0x001fc600078e0202 */
[----:B------:R-:W-:Y:S01]  /*0110*/  LOP3.LUT P1, RZ, R2, 0xf, RZ, 0xc0, !PT ;  /* 0x0000000f02ff7812 */ /* 0x000fe2000782c0ff */
[----:B-1----:R-:W-:-:S03]  /*0120*/  IMAD.WIDE R4, R9, 0x2, R4 ;  /* 0x0000000209047825 */ /* 0x002fc600078e0204 */
[----:B------:R-:W-:Y:S02]  /*0130*/  LOP3.LUT P2, RZ, R4, 0x7, RZ, 0xc0, !PT ;  /* 0x0000000704ff7812 */ /* 0x000fe4000784c0ff */
[----:B---3--:R-:W-:-:S04]  /*0140*/  IADD3 R8, PT, PT, R6, -R9, RZ ;  /* 0x8000000906087210 */ /* 0x008fc80007ffe0ff */
[----:B------:R-:W-:-:S04]  /*0150*/  LOP3.LUT P0, RZ, R8, 0x3, R11, 0xc8, !PT ;  /* 0x0000000308ff7812 */ /* 0x000fc8000780c80b */
        /* <DEDUP_REMOVED lines=12> */
.L_x_38:
[----:B0-----:R-:W-:Y:S02]  /*0220*/  VIADD R25, R18, UR4 ;  /* 0x0000000412197c36 */ /* 0x001fe40008000000 */
[----:B------:R-:W-:Y:S02]  /*0230*/  HFMA2 R16, -RZ, RZ, 0, 0 ;  /* 0x00000000ff107431 */ /* 0x000fe400000001ff */
[----:B------:R-:W-:Y:S01]  /*0240*/  IMAD.MOV.U32 R20, RZ, RZ, RZ ;  /* 0x000000ffff147224 */ /* 0x000fe200078e00ff */
[----:B------:R-:W-:Y:S02]  /*0250*/  CS2R R14, SRZ ;  /* 0x00000000000e7805 */ /* 0x000fe4000001ff00 */
[C---:B-1----:R-:W-:Y:S02]  /*0260*/  IADD3 R23, PT, PT, R25.reuse, UR5, RZ ;  /* 0x0000000519177c10 */ /* 0x042fe4000fffe0ff */
[-C--:B------:R-:W-:Y:S02]  /*0270*/  ISETP.GE.AND P1, PT, R25, R0.reuse, PT ;  /* 0x000000001900720c */ /* 0x080fe40003f26270 */
[C---:B------:R-:W-:Y:S01]  /*0280*/  ISETP.GE.AND P4, PT, R23.reuse, R0, PT ;  /* 0x000000001700720c */ /* 0x040fe20003f86270 */
[----:B------:R-:W-:-:S04]  /*0290*/  VIADD R21, R23, UR5 ;  /* 0x0000000517157c36 */ /* 0x000fc80008000000 */
[C---:B------:R-:W-:Y:S01]  /*02a0*/  VIADD R19, R21.reuse, UR5 ;  /* 0x0000000515137c36 */ /* 0x040fe20008000000 */
[----:B------:R-:W-:-:S04]  /*02b0*/  ISETP.GE.AND P3, PT, R21, R0, PT ;  /* 0x000000001500720c */ /* 0x000fc80003f66270 */
[----:B------:R-:W-:Y:S01]  /*02c0*/  ISETP.GE.AND P2, PT, R19, R0, PT ;  /* 0x000000001300720c */ /* 0x000fe20003f46270 */
[----:B------:R-:W-:-:S04]  /*02d0*/  @!P1 IMAD.WIDE R6, R25, 0x4, R2 ;  /* 0x0000000419069825 */ /* 0x000fc800078e0202 */
[--C-:B------:R-:W-:Y:S01]  /*02e0*/  @!P4 IMAD.WIDE R8, R23, 0x4, R2.reuse ;  /* 0x000000041708c825 */ /* 0x100fe200078e0202 */
[----:B------:R0:W2:Y:S03]  /*02f0*/  @!P1 LDG.E R20, desc[UR6][R6.64] ;  /* 0x0000000606149981 */ /* 0x0000a6000c1e1900 */
[--C-:B------:R-:W-:Y:S01]  /*0300*/  @!P3 IMAD.WIDE R10, R21, 0x4, R2.reuse ;  /* 0x00000004150ab825 */ /* 0x100fe200078e0202 */
[----:B------:R1:W3:Y:S03]  /*0310*/  @!P4 LDG.E R16, desc[UR6][R8.64] ;  /* 0x000000060810c981 */ /* 0x0002e6000c1e1900 */
[----:B------:R-:W-:Y:S01]  /*0320*/  @!P2 IMAD.WIDE R12, R19, 0x4, R2 ;  /* 0x00000004130ca825 */ /* 0x000fe200078e0202 */
[----:B------:R4:W5:Y:S04]  /*0330*/  @!P3 LDG.E R15, desc[UR6][R10.64] ;  /* 0x000000060a0fb981 */ /* 0x000968000c1e1900 */
[----:B------:R4:W5:Y:S01]  /*0340*/  @!P2 LDG.E R14, desc[UR6][R12.64] ;  /* 0x000000060c0ea981 */ /* 0x000962000c1e1900 */
[----:B0-----:R-:W-:-:S04]  /*0350*/  @!P1 IMAD.WIDE R6, R25, 0x2, R4 ;  /* 0x0000000219069825 */ /* 0x001fc800078e0204 */
[----:B-1----:R-:W-:-:S04]  /*0360*/  @!P4 IMAD.WIDE R8, R23, 0x2, R4 ;  /* 0x000000021708c825 */ /* 0x002fc800078e0204 */
[----:B----4-:R-:W-:-:S04]  /*0370*/  @!P3 IMAD.WIDE R10, R21, 0x2, R4 ;  /* 0x00000002150ab825 */ /* 0x010fc800078e0204 */
[----:B------:R-:W-:Y:S01]  /*0380*/  @!P2 IMAD.WIDE R12, R19, 0x2, R4 ;  /* 0x00000002130ca825 */ /* 0x000fe200078e0204 */
[----:B------:R-:W-:Y:S01]  /*0390*/  ULEA UR4, UR5, UR4, 0x2 ;  /* 0x0000000405047291 */ /* 0x000fe2000f8e10ff */
[----:B------:R-:W-:Y:S02]  /*03a0*/  LOP3.LUT P0, RZ, R17, 0xff, RZ, 0xc0, !PT ;  /* 0x000000ff11ff7812 */ /* 0x000fe4000780c0ff */
[----:B--2---:R-:W-:Y:S01]  /*03b0*/  FMUL R22, R20, UR8 ;  /* 0x0000000814167c20 */ /* 0x004fe20008400000 */
[----:B---3--:R-:W-:-:S04]  /*03c0*/  FMUL R24, R16, UR8 ;  /* 0x0000000810187c20 */ /* 0x008fc80008400000 */
[----:B------:R-:W-:Y:S01]  /*03d0*/  F2FP.BF16.F32.PACK_AB R22, RZ, R22 ;  /* 0x00000016ff16723e */ /* 0x000fe200000010ff */
[----:B-----5:R-:W-:Y:S01]  /*03e0*/  FMUL R26, R15, UR8 ;  /* 0x000000080f1a7c20 */ /* 0x020fe20008400000 */
[----:B------:R-:W-:Y:S01]  /*03f0*/  F2FP.BF16.F32.PACK_AB R24, RZ, R24 ;  /* 0x00000018ff18723e */ /* 0x000fe200000010ff */
[----:B------:R-:W-:-:S03]  /*0400*/  FMUL R27, R14, UR8 ;  /* 0x000000080e1b7c20 */ /* 0x000fc60008400000 */
[----:B------:R-:W-:Y:S01]  /*0410*/  F2FP.BF16.F32.PACK_AB R26, RZ, R26 ;  /* 0x0000001aff1a723e */ /* 0x000fe200000010ff */
[----:B------:R3:W-:Y:S01]  /*0420*/  @!P1 STG.E.U16 desc[UR6][R6.64], R22 ;  /* 0x0000001606009986 */ /* 0x0007e2000c101506 */
[----:B------:R-:W-:-:S03]  /*0430*/  F2FP.BF16.F32.PACK_AB R27, RZ, R27 ;  /* 0x0000001bff1b723e */ /* 0x000fc600000010ff */
[----:B------:R3:W-:Y:S04]  /*0440*/  @!P4 STG.E.U16 desc[UR6][R8.64], R24 ;  /* 0x000000180800c986 */ /* 0x0007e8000c101506 */
[----:B------:R3:W-:Y:S04]  /*0450*/  @!P3 STG.E.U16 desc[UR6][R10.64], R26 ;  /* 0x0000001a0a00b986 */ /* 0x0007e8000c101506 */
[----:B------:R3:W-:Y:S01]  /*0460*/  @!P2 STG.E.U16 desc[UR6][R12.64], R27 ;  /* 0x0000001b0c00a986 */ /* 0x0007e2000c101506 */
[----:B------:R-:W-:Y:S02]  /*0470*/  FSETP.EQU.OR P0, PT, |R20|, +INF , !P0 ;  /* 0x7f8000001400780b */ /* 0x000fe4000470a600 */
[----:B------:R-:W-:-:S02]  /*0480*/  ISETP.LE.AND P1, PT, R0, UR4, PT ;  /* 0x0000000400007c0c */ /* 0x000fc4000bf23270 */
[----:B------:R-:W-:-:S04]  /*0490*/  FSETP.EQU.OR P0, PT, |R16|, +INF , P0 ;  /* 0x7f8000001000780b */ /* 0x000fc8000070a600 */
[----:B------:R-:W-:-:S04]  /*04a0*/  FSETP.EQU.OR P0, PT, |R15|, +INF , P0 ;  /* 0x7f8000000f00780b */ /* 0x000fc8000070a600 */
[----:B------:R-:W-:-:S04]  /*04b0*/  FSETP.NE.AND P0, PT, |R14|, +INF , !P0 ;  /* 0x7f8000000e00780b */ /* 0x000fc80004705200 */
[----:B------:R-:W-:Y:S01]  /*04c0*/  SEL R17, RZ, 0x1, !P0 ;  /* 0x00000001ff117807 */ /* 0x000fe20004000000 */
[----:B---3--:R-:W-:Y:S08]  /*04d0*/  @!P1 BRA `(.L_x_38) ;  /* 0xfffffffc00509947 */ /* 0x008ff0000383ffff */
[----:B------:R-:W-:Y:S05]  /*04e0*/  BRA `(.L_x_37) ;  /* 0x0000000000987947 */ /* 0x000fea0003800000 */
.L_x_36:
[----:B------:R-:W0:Y:S01]  /*04f0*/  S2R R7, SR_TID.X ;  /* 0x0000000000077919 */ /* 0x000e220000002100 */
[----:B------:R-:W-:Y:S01]  /*0500*/  VIMNMX R9, PT, PT, R8, R11, PT ;  /* 0x0000000b08097248 */ /* 0x000fe20003fe0100 */
[----:B------:R-:W1:Y:S01]  /*0510*/  LDCU UR4, c[0x0][0xedc] ;  /* 0x0001db80ff0477ac */ /* 0x000e620008000800 */
[----:B------:R-:W-:Y:S01]  /*0520*/  BSSY.RECONVERGENT B0, `(.L_x_37) ;  /* 0x0000022000007945 */ /* 0x000fe20003800200 */
[----:B------:R-:W-:Y:S02]  /*0530*/  IMAD.MOV.U32 R17, RZ, RZ, 0x1 ;  /* 0x00000001ff117424 */ /* 0x000fe400078e00ff */
[----:B0-----:R-:W-:-:S05]  /*0540*/  IMAD.SHL.U32 R0, R7, 0x4, RZ ;  /* 0x0000000407007824 */ /* 0x001fca00078e00ff */
[----:B------:R-:W-:-:S13]  /*0550*/  ISETP.GT.AND P0, PT, R9, R0, PT ;  /* 0x000000000900720c */ /* 0x000fda0003f04270 */
[----:B-1----:R-:W-:Y:S05]  /*0560*/  @!P0 BRA `(.L_x_39) ;  /* 0x0000000000748947 */ /* 0x002fea0003800000 */
[----:B------:R-:W0:Y:S01]  /*0570*/  LDC R0, c[0x0][0x360] ;  /* 0x0000d800ff007b82 */ /* 0x000e220000000800 */
[----:B------:R-:W-:Y:S02]  /*0580*/  MOV R17, 0x1 ;  /* 0x0000000100117802 */ /* 0x000fe40000000f00 */
[----:B------:R-:W-:-:S07]  /*0590*/  VIMNMX.U32 R6, PT, PT, R8, R11, PT ;  /* 0x0000000b08067248 */ /* 0x000fce0003fe0000 */
.L_x_40:
[----:B------:R-:W-:-:S06]  /*05a0*/  IMAD.WIDE R8, R7, 0x10, R2 ;  /* 0x0000001007087825 */ /* 0x000fcc00078e0202 */
[----:B------:R-:W2:Y:S01]  /*05b0*/  LDG.E.128 R8, desc[UR6][R8.64] ;  /* 0x0000000608087981 */ /* 0x000ea2000c1e1d00 */
[----:B------:R-:W-:Y:S01]  /*05c0*/  LOP3.LUT P0, RZ, R17, 0xff, RZ, 0xc0, !PT ;  /* 0x000000ff11ff7812 */ /* 0x000fe2000780c0ff */
[----:B--2---:R-:W-:Y:S01]  /*05d0*/  FMUL R18, R9, UR4 ;  /* 0x0000000409127c20 */ /* 0x004fe20008400000 */
        /* <DEDUP_REMOVED lines=22> */
.L_x_39:
[----:B------:R-:W-:Y:S05]  /*0740*/  BSYNC.RECONVERGENT B0 ;  /* 0x0000000000007941 */ /* 0x000fea0003800200 */
.L_x_37:
[----:B------:R-:W-:-:S04]  /*0750*/  PRMT R0, R17, 0x9910, RZ ;  /* 0x0000991011007816 */ /* 0x000fc800000000ff */
[----:B------:R-:W-:-:S13]  /*0760*/  ISETP.NE.AND P0, PT, R0, RZ, PT ;  /* 0x000000ff0000720c */ /* 0x000fda0003f05270 */
[----:B------:R-:W-:Y:S05]  /*0770*/  @P0 EXIT ;  /* 0x000000000000094d */ /* 0x000fea0003800000 */
[----:B------:R-:W0:Y:S01]  /*0780*/  LDC.64 R2, c[0x0][0x388] ;  /* 0x0000e200ff027b82 */ /* 0x000e220000000a00 */
[----:B------:R-:W-:-:S05]  /*0790*/  IMAD.MOV.U32 R5, RZ, RZ, 0x1 ;  /* 0x00000001ff057424 */ /* 0x000fca00078e00ff */
[----:B0-----:R-:W-:Y:S01]  /*07a0*/  STG.E.STRONG.SYS desc[UR6][R2.64], R5 ;  /* 0x0000000502007986 */ /* 0x001fe2000c115906 */
[----:B------:R-:W-:Y:S05]  /*07b0*/  EXIT ;  /* 0x000000000000794d */ /* 0x000fea0003800000 */
.L_x_41:
        /* <DEDUP_REMOVED lines=12> */
.L_x_60:


//--------------------- .text._Z25multi_tensor_apply_kernelI18TensorListMetadataILi2ELb0EEN18transformer_engine18multi_tensor_scale12ScaleFunctorIf6__halfEEJfEEvlPViT_T0_DpT1_ --------------------------
	.section	.text._Z25multi_tensor_apply_kernelI18TensorListMetadataILi2ELb0EEN18transformer_engine18multi_tensor_scale12ScaleFunctorIf6__halfEEJfEEvlPViT_T0_DpT1_,"ax",@progbits
	.align	128
        .global         _Z25multi_tensor_apply_kernelI18TensorListMetadataILi2ELb0EEN18transformer_engine18multi_tensor_scale12ScaleFunctorIf6__halfEEJfEEvlPViT_T0_DpT1_
        .type           _Z25multi_tensor_apply_kernelI18TensorListMetadataILi2ELb0EEN18transformer_engine18multi_tensor_scale12ScaleFunctorIf6__halfEEJfEEvlPViT_T0_DpT1_,@function
        .size           _Z25multi_tensor_apply_kernelI18TensorListMetadataILi2ELb0EEN18transformer_engine18multi_tensor_scale12ScaleFunctorIf6__halfEEJfEEvlPViT_T0_DpT1_,(.L_x_61 - _Z25multi_tensor_apply_kernelI18TensorListMetadataILi2ELb0EEN18transformer_engine18multi_tensor_scale12ScaleFunctorIf6__halfEEJfEEvlPViT_T0_DpT1_)
        .other          _Z25multi_tensor_apply_kernelI18TensorListMetadataILi2ELb0EEN18transformer_engine18multi_tensor_scale12ScaleFunctorIf6__halfEEJfEEvlPViT_T0_DpT1_,@"STO_CUDA_ENTRY STV_DEFAULT"
_Z25multi_tensor_apply_kernelI18TensorListMetadataILi2ELb0EEN18transformer_engine18multi_tensor_scale12ScaleFunctorIf6__halfEEJfEEvlPViT_T0_DpT1_:
.text._Z25multi_tensor_apply_kernelI18TensorListMetadataILi2ELb0EEN18transformer_engine18multi_tensor_scale12ScaleFunctorIf6__halfEEJfEEvlPViT_T0_DpT1_:
        /* <DEDUP_REMOVED lines=34> */
.L_x_44:
        /* <DEDUP_REMOVED lines=27> */
[----:B------:R-:W-:Y:S01]  /*03d0*/  F2FP.F16.F32.PACK_AB R22, RZ, R22 ;  /* 0x00000016ff16723e */ /* 0x000fe200000000ff */
[----:B-----5:R-:W-:Y:S01]  /*03e0*/  FMUL R26, R15, UR8 ;  /* 0x000000080f1a7c20 */ /* 0x020fe20008400000 */
[----:B------:R-:W-:Y:S01]  /*03f0*/  F2FP.F16.F32.PACK_AB R24, RZ, R24 ;  /* 0x00000018ff18723e */ /* 0x000fe200000000ff */
[----:B------:R-:W-:-:S03]  /*0400*/  FMUL R27, R14, UR8 ;  /* 0x000000080e1b7c20 */ /* 0x000fc60008400000 */
[----:B------:R-:W-:Y:S01]  /*0410*/  F2FP.F16.F32.PACK_AB R26, RZ, R26 ;  /* 0x0000001aff1a723e */ /* 0x000fe200000000ff */
[----:B------:R3:W-:Y:S01]  /*0420*/  @!P1 STG.E.U16 desc[UR6][R6.64], R22 ;  /* 0x0000001606009986 */ /* 0x0007e2000c101506 */
[----:B------:R-:W-:-:S03]  /*0430*/  F2FP.F16.F32.PACK_AB R27, RZ, R27 ;  /* 0x0000001bff1b723e */ /* 0x000fc600000000ff */
        /* <DEDUP_REMOVED lines=11> */
.L_x_42:
        /* <DEDUP_REMOVED lines=11> */
.L_x_46:
[----:B------:R-:W-:-:S06]  /*05a0*/  IMAD.WIDE R8, R7, 0x10, R2 ;  /* 0x0000001007087825 */ /* 0x000fcc00078e0202 */
[----:B------:R-:W2:Y:S01]  /*05b0*/  LDG.E.128 R8, desc[UR6][R8.64] ;  /* 0x0000000608087981 */ /* 0x000ea2000c1e1d00 */
[----:B------:R-:W-:Y:S01]  /*05c0*/  LOP3.LUT P0, RZ, R17, 0xff, RZ, 0xc0, !PT ;  /* 0x000000ff11ff7812 */ /* 0x000fe2000780c0ff */
[----:B--2---:R-:W-:Y:S01]  /*05d0*/  FMUL R18, R9, UR4 ;  /* 0x0000000409127c20 */ /* 0x004fe20008400000 */
        /* <DEDUP_REMOVED lines=22> */
.L_x_45:
[----:B------:R-:W-:Y:S05]  /*0740*/  BSYNC.RECONVERGENT B0 ;  /* 0x0000000000007941 */ /* 0x000fea0003800200 */
.L_x_43:
[----:B------:R-:W-:-:S04]  /*0750*/  PRMT R0, R17, 0x9910, RZ ;  /* 0x0000991011007816 */ /* 0x000fc800000000ff */
[----:B------:R-:W-:-:S13]  /*0760*/  ISETP.NE.AND P0, PT, R0, RZ, PT ;  /* 0x000000ff0000720c */ /* 0x000fda0003f05270 */
[----:B------:R-:W-:Y:S05]  /*0770*/  @P0 EXIT ;  /* 0x000000000000094d */ /* 0x000fea0003800000 */
[----:B------:R-:W0:Y:S01]  /*0780*/  LDC.64 R2, c[0x0][0x388] ;  /* 0x0000e200ff027b82 */ /* 0x000e220000000a00 */
[----:B------:R-:W-:-:S05]  /*0790*/  IMAD.MOV.U32 R5, RZ, RZ, 0x1 ;  /* 0x00000001ff057424 */ /* 0x000fca00078e00ff */
[----:B0-----:R-:W-:Y:S01]  /*07a0*/  STG.E.STRONG.SYS desc[UR6][R2.64], R5 ;  /* 0x0000000502007986 */ /* 0x001fe2000c115906 */
[----:B------:R-:W-:Y:S05]  /*07b0*/  EXIT ;  /* 0x000000000000794d */ /* 0x000fea0003800000 */
.L_x_47:
        /* <DEDUP_REMOVED lines=12> */
.L_x_61:


//--------------------- .text._Z25multi_tensor_apply_kernelI18TensorListMetadataILi2ELb0EEN18transformer_engine18multi_tensor_scale12ScaleFunctorIffEEJfEEvlPViT_T0_DpT1_ --------------------------
	.section	.text._Z25multi_tensor_apply_kernelI18TensorListMetadataILi2ELb0EEN18transformer_engine18multi_tensor_scale12ScaleFunctorIffEEJfEEvlPViT_T0_DpT1_,"ax",@progbits
	.align	128
        .global         _Z25multi_tensor_apply_kernelI18TensorListMetadataILi2ELb0EEN18transformer_engine18multi_tensor_scale12ScaleFunctorIffEEJfEEvlPViT_T0_DpT1_
        .type           _Z25multi_tensor_apply_kernelI18TensorListMetadataILi2ELb0EEN18transformer_engine18multi_tensor_scale12ScaleFunctorIffEEJfEEvlPViT_T0_DpT1_,@function
        .size           _Z25multi_tensor_apply_kernelI18TensorListMetadataILi2ELb0EEN18transformer_engine18multi_tensor_scale12ScaleFunctorIffEEJfEEvlPViT_T0_DpT1_,(.L_x_62 - _Z25multi_tensor_apply_kernelI18TensorListMetadataILi2ELb0EEN18transformer_engine18multi_tensor_scale12ScaleFunctorIffEEJfEEvlPViT_T0_DpT1_)
        .other          _Z25multi_tensor_apply_kernelI18TensorListMetadataILi2ELb0EEN18transformer_engine18multi_tensor_scale12ScaleFunctorIffEEJfEEvlPViT_T0_DpT1_,@"STO_CUDA_ENTRY STV_DEFAULT"
_Z25multi_tensor_apply_kernelI18TensorListMetadataILi2ELb0EEN18transformer_engine18multi_tensor_scale12ScaleFunctorIffEEJfEEvlPViT_T0_DpT1_:
.text._Z25multi_tensor_apply_kernelI18TensorListMetadataILi2ELb0EEN18transformer_engine18multi_tensor_scale12ScaleFunctorIffEEJfEEvlPViT_T0_DpT1_:
        /* <DEDUP_REMOVED lines=29> */
[----:B------:R-:W-:Y:S01]  /*01d0*/  HFMA2 R22, -RZ, RZ, 0, 5.9604644775390625e-08 ;  /* 0x00000001ff167431 */ /* 0x000fe200000001ff */
[----:B------:R-:W-:Y:S01]  /*01e0*/  VIMNMX.U32 R0, PT, PT, R8, R11, PT ;  /* 0x0000000b08007248 */ /* 0x000fe20003fe0000 */
[----:B------:R-:W1:Y:S01]  /*01f0*/  LDCU UR5, c[0x0][0x360] ;  /* 0x00006c00ff0577ac */ /* 0x000e620008000800 */
[----:B------:R-:W-:-:S05]  /*0200*/  UMOV UR4, URZ ;  /* 0x000000ff00047c82 */ /* 0x000fca0008000000 */
.L_x_50:
[----:B0-----:R-:W-:Y:S01]  /*0210*/  VIADD R19, R24, UR4 ;  /* 0x0000000418137c36 */ /* 0x001fe20008000000 */
[----:B------:R-:W-:Y:S02]  /*0220*/  CS2R R16, SRZ ;  /* 0x0000000000107805 */ /* 0x000fe4000001ff00 */
[----:B------:R-:W-:Y:S01]  /*0230*/  CS2R R14, SRZ ;  /* 0x00000000000e7805 */ /* 0x000fe2000001ff00 */
[C---:B-1----:R-:W-:Y:S01]  /*0240*/  VIADD R21, R19.reuse, UR5 ;  /* 0x0000000513157c36 */ /* 0x042fe20008000000 */
[----:B------:R-:W-:-:S04]  /*0250*/  ISETP.GE.AND P1, PT, R19, R0, PT ;  /* 0x000000001300720c */ /* 0x000fc80003f26270 */
[C---:B------:R-:W-:Y:S02]  /*0260*/  IADD3 R25, PT, PT, R21.reuse, UR5, RZ ;  /* 0x0000000515197c10 */ /* 0x040fe4000fffe0ff */
[-C--:B------:R-:W-:Y:S02]  /*0270*/  ISETP.GE.AND P4, PT, R21, R0.reuse, PT ;  /* 0x000000001500720c */ /* 0x080fe40003f86270 */
[C---:B------:R-:W-:Y:S01]  /*0280*/  ISETP.GE.AND P3, PT, R25.reuse, R0, PT ;  /* 0x000000001900720c */ /* 0x040fe20003f66270 */
[----:B------:R-:W-:-:S04]  /*0290*/  VIADD R23, R25, UR5 ;  /* 0x0000000519177c36 */ /* 0x000fc80008000000 */
[--C-:B------:R-:W-:Y:S01]  /*02a0*/  @!P1 IMAD.WIDE R6, R19, 0x4, R2.reuse ;  /* 0x0000000413069825 */ /* 0x100fe200078e0202 */
[----:B------:R-:W-:Y:S01]  /*02b0*/  ISETP.GE.AND P2, PT, R23, R0, PT ;  /* 0x000000001700720c */ /* 0x000fe20003f46270 */
[----:B------:R-:W0:Y:S03]  /*02c0*/  @!P1 LDC R26, c[0x0][0xedc] ;  /* 0x0003b700ff1a9b82 */ /* 0x000e260000000800 */
[----:B------:R1:W0:Y:S01]  /*02d0*/  @!P1 LDG.E R17, desc[UR6][R6.64] ;  /* 0x0000000606119981 */ /* 0x000222000c1e1900 */
[----:B------:R-:W-:-:S04]  /*02e0*/  @!P4 IMAD.WIDE R8, R21, 0x4, R2 ;  /* 0x000000041508c825 */ /* 0x000fc800078e0202 */
[--C-:B------:R-:W-:Y:S01]  /*02f0*/  @!P3 IMAD.WIDE R10, R25, 0x4, R2.reuse ;  /* 0x00000004190ab825 */ /* 0x100fe200078e0202 */
[----:B------:R2:W3:Y:S01]  /*0300*/  @!P4 LDG.E R16, desc[UR6][R8.64] ;  /* 0x000000060810c981 */ /* 0x0004e2000c1e1900 */
[----:B------:R-:W3:Y:S02]  /*0310*/  @!P4 LDC R29, c[0x0][0xedc] ;  /* 0x0003b700ff1dcb82 */ /* 0x000ee40000000800 */
[----:B------:R-:W-:Y:S01]  /*0320*/  @!P2 IMAD.WIDE R12, R23, 0x4, R2 ;  /* 0x00000004170ca825 */ /* 0x000fe200078e0202 */
[----:B------:R3:W4:Y:S04]  /*0330*/  @!P3 LDG.E R15, desc[UR6][R10.64] ;  /* 0x000000060a0fb981 */ /* 0x000728000c1e1900 */
[----:B------:R4:W5:Y:S01]  /*0340*/  @!P2 LDG.E R14, desc[UR6][R12.64] ;  /* 0x000000060c0ea981 */ /* 0x000962000c1e1900 */
[----:B------:R-:W4:Y:S08]  /*0350*/  @!P3 LDC R28, c[0x0][0xedc] ;  /* 0x0003b700ff1cbb82 */ /* 0x000f300000000800 */
[----:B------:R-:W5:Y:S01]  /*0360*/  @!P2 LDC R27, c[0x0][0xedc] ;  /* 0x0003b700ff1bab82 */ /* 0x000f620000000800 */
[----:B-1----:R-:W-:-:S04]  /*0370*/  @!P3 IMAD.WIDE R6, R25, 0x4, R4 ;  /* 0x000000041906b825 */ /* 0x002fc800078e0204 */
[----:B------:R-:W-:-:S04]  /*0380*/  @!P1 IMAD.WIDE R18, R19, 0x4, R4 ;  /* 0x0000000413129825 */ /* 0x000fc800078e0204 */
[----:B------:R-:W-:-:S04]  /*0390*/  @!P4 IMAD.WIDE R20, R21, 0x4, R4 ;  /* 0x000000041514c825 */ /* 0x000fc800078e0204 */
[----:B--2---:R-:W-:Y:S01]  /*03a0*/  @!P2 IMAD.WIDE R8, R23, 0x4, R4 ;  /* 0x000000041708a825 */ /* 0x004fe200078e0204 */
[----:B------:R-:W-:Y:S01]  /*03b0*/  ULEA UR4, UR5, UR4, 0x2 ;  /* 0x0000000405047291 */ /* 0x000fe2000f8e10ff */
[----:B------:R-:W-:Y:S02]  /*03c0*/  LOP3.LUT P0, RZ, R22, 0xff, RZ, 0xc0, !PT ;  /* 0x000000ff16ff7812 */ /* 0x000fe4000780c0ff */
[----:B0-----:R-:W-:Y:S01]  /*03d0*/  @!P1 FMUL R25, R17, R26 ;  /* 0x0000001a11199220 */ /* 0x001fe20000400000 */
[----:B---3--:R-:W-:-:S04]  /*03e0*/  @!P4 FMUL R11, R16, R29 ;  /* 0x0000001d100bc220 */ /* 0x008fc80000400000 */
[----:B------:R2:W-:Y:S01]  /*03f0*/  @!P1 STG.E desc[UR6][R18.64], R25 ;  /* 0x0000001912009986 */ /* 0x0005e2000c101906 */
[----:B----4-:R-:W-:-:S03]  /*0400*/  @!P3 FMUL R13, R15, R28 ;  /* 0x0000001c0f0db220 */ /* 0x010fc60000400000 */
[----:B------:R2:W-:Y:S01]  /*0410*/  @!P4 STG.E desc[UR6][R20.64], R11 ;  /* 0x0000000b1400c986 */ /* 0x0005e2000c101906 */
[----:B-----5:R-:W-:-:S03]  /*0420*/  @!P2 FMUL R27, R14, R27 ;  /* 0x0000001b0e1ba220 */ /* 0x020fc60000400000 */
[----:B------:R2:W-:Y:S04]  /*0430*/  @!P3 STG.E desc[UR6][R6.64], R13 ;  /* 0x0000000d0600b986 */ /* 0x0005e8000c101906 */
[----:B------:R2:W-:Y:S01]  /*0440*/  @!P2 STG.E desc[UR6][R8.64], R27 ;  /* 0x0000001b0800a986 */ /* 0x0005e2000c101906 */
[----:B------:R-:W-:Y:S02]  /*0450*/  FSETP.EQU.OR P0, PT, |R17|, +INF , !P0 ;  /* 0x7f8000001100780b */ /* 0x000fe4000470a600 */
[----:B------:R-:W-:Y:S02]  /*0460*/  ISETP.LE.AND P1, PT, R0, UR4, PT ;  /* 0x0000000400007c0c */ /* 0x000fe4000bf23270 */
[----:B------:R-:W-:-:S04]  /*0470*/  FSETP.EQU.OR P0, PT, |R16|, +INF , P0 ;  /* 0x7f8000001000780b */ /* 0x000fc8000070a600 */
[----:B------:R-:W-:-:S04]  /*0480*/  FSETP.EQU.OR P0, PT, |R15|, +INF , P0 ;  /* 0x7f8000000f00780b */ /* 0x000fc8000070a600 */
[----:B------:R-:W-:-:S04]  /*0490*/  FSETP.NE.AND P0, PT, |R14|, +INF , !P0 ;  /* 0x7f8000000e00780b */ /* 0x000fc80004705200 */
[----:B------:R-:W-:Y:S01]  /*04a0*/  SEL R22, RZ, 0x1, !P0 ;  /* 0x00000001ff167807 */ /* 0x000fe20004000000 */
[----:B--2---:R-:W-:Y:S08]  /*04b0*/  @!P1 BRA `(.L_x_50) ;  /* 0xfffffffc00549947 */ /* 0x004ff0000383ffff */
[----:B------:R-:W-:Y:S05]  /*04c0*/  BRA `(.L_x_49) ;  /* 0x0000000000787947 */ /* 0x000fea0003800000 */
.L_x_48:
        /* <DEDUP_REMOVED lines=11> */
.L_x_52:
[----:B------:R-:W-:-:S06]  /*0580*/  IMAD.WIDE R8, R17, 0x10, R2 ;  /* 0x0000001011087825 */ /* 0x000fcc00078e0202 */
[----:B------:R-:W2:Y:S01]  /*0590*/  LDG.E.128 R8, desc[UR6][R8.64] ;  /* 0x0000000608087981 */ /* 0x000ea2000c1e1d00 */
[----:B-1----:R-:W-:Y:S01]  /*05a0*/  IMAD.WIDE R6, R17, 0x10, R4 ;  /* 0x0000001011067825 */ /* 0x002fe200078e0204 */
[----:B------:R-:W-:-:S03]  /*05b0*/  LOP3.LUT P0, RZ, R22, 0xff, RZ, 0xc0, !PT ;  /* 0x000000ff16ff7812 */ /* 0x000fc6000780c0ff */
[----:B0-----:R-:W-:-:S05]  /*05c0*/  IMAD.IADD R17, R16, 0x1, R17 ;  /* 0x0000000110117824 */ /* 0x001fca00078e0211 */
[----:B------:R-:W-:-:S04]  /*05d0*/  SHF.L.U32 R0, R17, 0x2, RZ ;  /* 0x0000000211007819 */ /* 0x000fc800000006ff */
[----:B------:R-:W-:Y:S01]  /*05e0*/  ISETP.GE.AND P1, PT, R0, R19, PT ;  /* 0x000000130000720c */ /* 0x000fe20003f26270 */
[----:B--2---:R-:W-:Y:S01]  /*05f0*/  FMUL R12, R8, UR4 ;  /* 0x00000004080c7c20 */ /* 0x004fe20008400000 */
[----:B------:R-:W-:Y:S01]  /*0600*/  FMUL R13, R9, UR4 ;  /* 0x00000004090d7c20 */ /* 0x000fe20008400000 */
[----:B------:R-:W-:Y:S01]  /*0610*/  FMUL R14, R10, UR4 ;  /* 0x000000040a0e7c20 */ /* 0x000fe20008400000 */
[----:B------:R-:W-:Y:S01]  /*0620*/  FMUL R15, R11, UR4 ;  /* 0x000000040b0f7c20 */ /* 0x000fe20008400000 */
[----:B------:R-:W-:-:S04]  /*0630*/  FSETP.EQU.OR P0, PT, |R8|, +INF , !P0 ;  /* 0x7f8000000800780b */ /* 0x000fc8000470a600 */
[----:B------:R1:W-:Y:S01]  /*0640*/  STG.E.128 desc[UR6][R6.64], R12 ;  /* 0x0000000c06007986 */ /* 0x0003e2000c101d06 */
[----:B------:R-:W-:-:S04]  /*0650*/  FSETP.EQU.OR P0, PT, |R9|, +INF , P0 ;  /* 0x7f8000000900780b */ /* 0x000fc8000070a600 */
[----:B------:R-:W-:-:S04]  /*0660*/  FSETP.EQU.OR P0, PT, |R10|, +INF , P0 ;  /* 0x7f8000000a00780b */ /* 0x000fc8000070a600 */
[----:B------:R-:W-:-:S04]  /*0670*/  FSETP.NE.AND P0, PT, |R11|, +INF , !P0 ;  /* 0x7f8000000b00780b */ /* 0x000fc80004705200 */
[----:B------:R-:W-:Y:S01]  /*0680*/  SEL R22, RZ, 0x1, !P0 ;  /* 0x00000001ff167807 */ /* 0x000fe20004000000 */
[----:B------:R-:W-:Y:S08]  /*0690*/  @!P1 BRA `(.L_x_52) ;  /* 0xfffffffc00b89947 */ /* 0x000ff0000383ffff */
.L_x_51:
[----:B------:R-:W-:Y:S05]  /*06a0*/  BSYNC.RECONVERGENT B0 ;  /* 0x0000000000007941 */ /* 0x000fea0003800200 */
.L_x_49:
[----:B------:R-:W-:-:S04]  /*06b0*/  PRMT R0, R22, 0x9910, RZ ;  /* 0x0000991016007816 */ /* 0x000fc800000000ff */
[----:B------:R-:W-:-:S13]  /*06c0*/  ISETP.NE.AND P0, PT, R0, RZ, PT ;  /* 0x000000ff0000720c */ /* 0x000fda0003f05270 */
[----:B------:R-:W-:Y:S05]  /*06d0*/  @P0 EXIT ;  /* 0x000000000000094d */ /* 0x000fea0003800000 */
[----:B------:R-:W0:Y:S01]  /*06e0*/  LDC.64 R2, c[0x0][0x388] ;  /* 0x0000e200ff027b82 */ /* 0x000e220000000a00 */
[----:B------:R-:W-:-:S05]  /*06f0*/  IMAD.MOV.U32 R5, RZ, RZ, 0x1 ;  /* 0x00000001ff057424 */ /* 0x000fca00078e00ff */
[----:B0-----:R-:W-:Y:S01]  /*0700*/  STG.E.STRONG.SYS desc[UR6][R2.64], R5 ;  /* 0x0000000502007986 */ /* 0x001fe2000c115906 */
[----:B------:R-:W-:Y:S05]  /*0710*/  EXIT ;  /* 0x000000000000794d */ /* 0x000fea0003800000 */
.L_x_53:
        /* <DEDUP_REMOVED lines=14> */
.L_x_62:


//--------------------- .nv.shared.reserved.0     --------------------------
	.section	.nv.shared.reserved.0,"aw",@nobits
	.weak		__nv_reservedSMEM_offset_0_alias
	.size		__nv_reservedSMEM_offset_0_alias, 0, 64
	.other		__nv_reservedSMEM_offset_0_alias,@"STO_CUDA_RESERVED_SHARED STV_DEFAULT"
__nv_reservedSMEM_offset_0_alias:
	.zero		0
	.zero		64


//--------------------- .nv.constant0._Z25multi_tensor_apply_kernelI18TensorListMetadataILi2ELb0EEN18transformer_engine18multi_tensor_scale12ScaleFunctorI13__nv_bfloat16S5_EEJfEEvlPViT_T0_DpT1_ --------------------------
	.section	.nv.constant0._Z25multi_tensor_apply_kernelI18TensorListMetadataILi2ELb0EEN18transformer_engine18multi_tensor_scale12ScaleFunctorI13__nv_bfloat16S5_EEJfEEvlPViT_T0_DpT1_,"a",@progbits
	.sectionflags	@""
	.align	4
.nv.constant0._Z25multi_tensor_apply_kernelI18TensorListMetadataILi2ELb0EEN18transformer_engine18multi_tensor_scale12ScaleFunctorI13__nv_bfloat16S5_EEJfEEvlPViT_T0_DpT1_:
	.zero		3808


//--------------------- .nv.constant0._Z25multi_tensor_apply_kernelI18TensorListMetadataILi2ELb0EEN18transformer_engine18multi_tensor_scale12ScaleFunctorI13__nv_bfloat166__halfEEJfEEvlPViT_T0_DpT1_ --------------------------
	.section	.nv.constant0._Z25multi_tensor_apply_kernelI18TensorListMetadataILi2ELb0EEN18transformer_engine18multi_tensor_scale12ScaleFunctorI13__nv_bfloat166__halfEEJfEEvlPViT_T0_DpT1_,"a",@progbits
	.sectionflags	@""
	.align	4
.nv.constant0._Z25multi_tensor_apply_kernelI18TensorListMetadataILi2ELb0EEN18transformer_engine18multi_tensor_scale12ScaleFunctorI13__nv_bfloat166__halfEEJfEEvlPViT_T0_DpT1_:
	.zero		3808


//--------------------- .nv.constant0._Z25multi_tensor_apply_kernelI18TensorListMetadataILi2ELb0EEN18transformer_engine18multi_tensor_scale12ScaleFunctorI13__nv_bfloat16fEEJfEEvlPViT_T0_DpT1_ --------------------------
	.section	.nv.constant0._Z25multi_tensor_apply_kernelI18TensorListMetadataILi2ELb0EEN18transformer_engine18multi_tensor_scale12ScaleFunctorI13__nv_bfloat16fEEJfEEvlPViT_T0_DpT1_,"a",@progbits
	.sectionflags	@""
	.align	4
.nv.constant0._Z25multi_tensor_apply_kernelI18TensorListMetadataILi2ELb0EEN18transformer_engine18multi_tensor_scale12ScaleFunctorI13__nv_bfloat16fEEJfEEvlPViT_T0_DpT1_:
	.zero		3808


//--------------------- .nv.constant0._Z25multi_tensor_apply_kernelI18TensorListMetadataILi2ELb0EEN18transformer_engine18multi_tensor_scale12ScaleFunctorI6__half13__nv_bfloat16EEJfEEvlPViT_T0_DpT1_ --------------------------
	.section	.nv.constant0._Z25multi_tensor_apply_kernelI18TensorListMetadataILi2ELb0EEN18transformer_engine18multi_tensor_scale12ScaleFunctorI6__half13__nv_bfloat16EEJfEEvlPViT_T0_DpT1_,"a",@progbits
	.sectionflags	@""
	.align	4
.nv.constant0._Z25multi_tensor_apply_kernelI18TensorListMetadataILi2ELb0EEN18transformer_engine18multi_tensor_scale12ScaleFunctorI6__half13__nv_bfloat16EEJfEEvlPViT_T0_DpT1_:
	.zero		3808


//--------------------- .nv.constant0._Z25multi_tensor_apply_kernelI18TensorListMetadataILi2ELb0EEN18transformer_engine18multi_tensor_scale12ScaleFunctorI6__halfS5_EEJfEEvlPViT_T0_DpT1_ --------------------------
	.section	.nv.constant0._Z25multi_tensor_apply_kernelI18TensorListMetadataILi2ELb0EEN18transformer_engine18multi_tensor_scale12ScaleFunctorI6__halfS5_EEJfEEvlPViT_T0_DpT1_,"a",@progbits
	.sectionflags	@""
	.align	4
.nv.constant0._Z25multi_tensor_apply_kernelI18TensorListMetadataILi2ELb0EEN18transformer_engine18multi_tensor_scale12ScaleFunctorI6__halfS5_EEJfEEvlPViT_T0_DpT1_:
	.zero		3808


//--------------------- .nv.constant0._Z25multi_tensor_apply_kernelI18TensorListMetadataILi2ELb0EEN18transformer_engine18multi_tensor_scale12ScaleFunctorI6__halffEEJfEEvlPViT_T0_DpT1_ --------------------------
	.section	.nv.constant0._Z25multi_tensor_apply_kernelI18TensorListMetadataILi2ELb0EEN18transformer_engine18multi_tensor_scale12ScaleFunctorI6__halffEEJfEEvlPViT_T0_DpT1_,"a",@progbits
	.sectionflags	@""
	.align	4
.nv.constant0._Z25multi_tensor_apply_kernelI18TensorListMetadataILi2ELb0EEN18transformer_engine18multi_tensor_scale12ScaleFunctorI6__halffEEJfEEvlPViT_T0_DpT1_:
	.zero		3808


//--------------------- .nv.constant0._Z25multi_tensor_apply_kernelI18TensorListMetadataILi2ELb0EEN18transformer_engine18multi_tensor_scale12ScaleFunctorIf13__nv_bfloat16EEJfEEvlPViT_T0_DpT1_ --------------------------
	.section	.nv.constant0._Z25multi_tensor_apply_kernelI18TensorListMetadataILi2ELb0EEN18transformer_engine18multi_tensor_scale12ScaleFunctorIf13__nv_bfloat16EEJfEEvlPViT_T0_DpT1_,"a",@progbits
	.sectionflags	@""
	.align	4
.nv.constant0._Z25multi_tensor_apply_kernelI18TensorListMetadataILi2ELb0EEN18transformer_engine18multi_tensor_scale12ScaleFunctorIf13__nv_bfloat16EEJfEEvlPViT_T0_DpT1_:
	.zero		3808


//--------------------- .nv.constant0._Z25multi_tensor_apply_kernelI18TensorListMetadataILi2ELb0EEN18transformer_engine18multi_tensor_scale12ScaleFunctorIf6__halfEEJfEEvlPViT_T0_DpT1_ --------------------------
	.section	.nv.constant0._Z25multi_tensor_apply_kernelI18TensorListMetadataILi2ELb0EEN18transformer_engine18multi_tensor_scale12ScaleFunctorIf6__halfEEJfEEvlPViT_T0_DpT1_,"a",@progbits
	.sectionflags	@""
	.align	4
.nv.constant0._Z25multi_tensor_apply_kernelI18TensorListMetadataILi2ELb0EEN18transformer_engine18multi_tensor_scale12ScaleFunctorIf6__halfEEJfEEvlPViT_T0_DpT1_:
	.zero		3808


//--------------------- .nv.constant0._Z25multi_tensor_apply_kernelI18TensorListMetadataILi2ELb0EEN18transformer_engine18multi_tensor_scale12ScaleFunctorIffEEJfEEvlPViT_T0_DpT1_ --------------------------
	.section	.nv.constant0._Z25multi_tensor_apply_kernelI18TensorListMetadataILi2ELb0EEN18transformer_engine18multi_tensor_scale12ScaleFunctorIffEEJfEEvlPViT_T0_DpT1_,"a",@progbits
	.sectionflags	@""
	.align	4
.nv.constant0._Z25multi_tensor_apply_kernelI18TensorListMetadataILi2ELb0EEN18transformer_engine18multi_tensor_scale12ScaleFunctorIffEEJfEEvlPViT_T0_DpT1_:
	.zero		3808


//--------------------- SYMBOLS --------------------------

	.type		.nv.reservedSmem.offset0,@object
	.size		.nv.reservedSmem.offset0,0x4
